//
// Generated by NVIDIA NVVM Compiler
//
// Compiler Build ID: CL-36424714
// Cuda compilation tools, release 13.0, V13.0.88
// Based on NVVM 20.0.0
//

.version 9.0
.target sm_100
.address_size 64

	// .globl	_Z13matmul_kerneliiiP6__halfS0_S0_
.extern .shared .align 16 .b8 shared_storage[];

.visible .entry _Z13matmul_kerneliiiP6__halfS0_S0_(
	.param .u32 _Z13matmul_kerneliiiP6__halfS0_S0__param_0,
	.param .u32 _Z13matmul_kerneliiiP6__halfS0_S0__param_1,
	.param .u32 _Z13matmul_kerneliiiP6__halfS0_S0__param_2,
	.param .u64 .ptr .align 1 _Z13matmul_kerneliiiP6__halfS0_S0__param_3,
	.param .u64 .ptr .align 1 _Z13matmul_kerneliiiP6__halfS0_S0__param_4,
	.param .u64 .ptr .align 1 _Z13matmul_kerneliiiP6__halfS0_S0__param_5
)
{
	.reg .pred 	%p<4>;
	.reg .b16 	%rs<9>;
	.reg .b32 	%r<898>;
	.reg .b32 	%f<1547>;
	.reg .b64 	%rd<91>;

	ld.param.u32 	%r52, [_Z13matmul_kerneliiiP6__halfS0_S0__param_1];
	ld.param.u32 	%r77, [_Z13matmul_kerneliiiP6__halfS0_S0__param_2];
	ld.param.u64 	%rd2, [_Z13matmul_kerneliiiP6__halfS0_S0__param_3];
	ld.param.u64 	%rd3, [_Z13matmul_kerneliiiP6__halfS0_S0__param_4];
	mov.u32 	%r78, %ctaid.y;
	mov.u32 	%r79, %tid.x;
	mov.u32 	%r80, %tid.y;
	mov.u32 	%r81, %tid.z;
	shl.b32 	%r82, %r81, 6;
	shl.b32 	%r83, %r80, 5;
	add.s32 	%r84, %r83, %r79;
	add.s32 	%r85, %r84, %r82;
	shr.u32 	%r86, %r85, 2;
	shl.b32 	%r87, %r79, 3;
	shl.b32 	%r88, %r79, 7;
	and.b32  	%r89, %r88, 256;
	shl.b32 	%r90, %r85, 2;
	and.b32  	%r91, %r90, 240;
	and.b32  	%r92, %r87, 8;
	or.b32  	%r93, %r92, %r89;
	or.b32  	%r94, %r93, %r91;
	shl.b32 	%r95, %r78, 7;
	and.b32  	%r96, %r87, 24;
	shl.b32 	%r97, %r86, 5;
	and.b32  	%r98, %r97, 1048064;
	or.b32  	%r99, %r94, %r98;
	shl.b32 	%r100, %r99, 1;
	mov.u32 	%r101, shared_storage;
	add.s32 	%r53, %r101, %r100;
	add.s32 	%r102, %r95, %r86;
	mul.lo.s32 	%r103, %r102, %r77;
	add.s32 	%r885, %r103, %r96;
	mul.wide.s32 	%rd29, %r885, 2;
	add.s64 	%rd5, %rd2, %rd29;
	// begin inline asm
	cp.async.cg.shared.global [%r53], [%rd5], 16, 16;
	// end inline asm
	add.s32 	%r104, %r97, 1024;
	and.b32  	%r105, %r104, 2147483136;
	or.b32  	%r106, %r94, %r105;
	shl.b32 	%r107, %r106, 1;
	add.s32 	%r54, %r101, %r107;
	add.s32 	%r108, %r102, 32;
	mul.lo.s32 	%r109, %r108, %r77;
	add.s32 	%r886, %r109, %r96;
	mul.wide.s32 	%rd30, %r886, 2;
	add.s64 	%rd6, %rd2, %rd30;
	// begin inline asm
	cp.async.cg.shared.global [%r54], [%rd6], 16, 16;
	// end inline asm
	add.s32 	%r110, %r97, 2048;
	and.b32  	%r111, %r110, 2147483136;
	or.b32  	%r112, %r94, %r111;
	shl.b32 	%r113, %r112, 1;
	add.s32 	%r55, %r101, %r113;
	add.s32 	%r114, %r102, 64;
	mul.lo.s32 	%r115, %r114, %r77;
	add.s32 	%r887, %r115, %r96;
	mul.wide.s32 	%rd31, %r887, 2;
	add.s64 	%rd7, %rd2, %rd31;
	// begin inline asm
	cp.async.cg.shared.global [%r55], [%rd7], 16, 16;
	// end inline asm
	add.s32 	%r116, %r97, 3072;
	and.b32  	%r117, %r116, 2147483136;
	or.b32  	%r118, %r94, %r117;
	shl.b32 	%r119, %r118, 1;
	add.s32 	%r56, %r101, %r119;
	add.s32 	%r120, %r102, 96;
	mul.lo.s32 	%r121, %r120, %r77;
	add.s32 	%r888, %r121, %r96;
	mul.wide.s32 	%rd32, %r888, 2;
	add.s64 	%rd8, %rd2, %rd32;
	// begin inline asm
	cp.async.cg.shared.global [%r56], [%rd8], 16, 16;
	// end inline asm
	mov.u32 	%r122, %ctaid.x;
	and.b32  	%r9, %r87, 120;
	and.b32  	%r123, %r88, 1792;
	or.b32  	%r124, %r92, %r123;
	shl.b32 	%r10, %r122, 7;
	or.b32  	%r125, %r9, %r10;
	shr.u32 	%r11, %r85, 4;
	shl.b32 	%r126, %r85, 3;
	and.b32  	%r127, %r126, 1046528;
	and.b32  	%r128, %r85, 240;
	or.b32  	%r129, %r124, %r127;
	or.b32  	%r130, %r129, %r128;
	shl.b32 	%r131, %r130, 1;
	add.s32 	%r132, %r101, 32768;
	add.s32 	%r57, %r132, %r131;
	mad.lo.s32 	%r133, %r11, %r52, %r125;
	mul.wide.s32 	%rd33, %r133, 2;
	add.s64 	%rd9, %rd3, %rd33;
	// begin inline asm
	cp.async.cg.shared.global [%r57], [%rd9], 16, 16;
	// end inline asm
	add.s32 	%r134, %r11, 8;
	shl.b32 	%r135, %r134, 7;
	and.b32  	%r136, %r135, 2147481600;
	shl.b32 	%r137, %r134, 4;
	and.b32  	%r138, %r137, 240;
	or.b32  	%r139, %r124, %r136;
	or.b32  	%r140, %r139, %r138;
	shl.b32 	%r141, %r140, 1;
	add.s32 	%r58, %r132, %r141;
	shl.b32 	%r142, %r52, 3;
	add.s32 	%r143, %r133, %r142;
	mul.wide.s32 	%rd34, %r143, 2;
	add.s64 	%rd10, %rd3, %rd34;
	// begin inline asm
	cp.async.cg.shared.global [%r58], [%rd10], 16, 16;
	// end inline asm
	add.s32 	%r144, %r11, 16;
	shl.b32 	%r145, %r144, 7;
	and.b32  	%r146, %r145, 2147481600;
	shl.b32 	%r147, %r144, 4;
	and.b32  	%r148, %r147, 240;
	or.b32  	%r149, %r124, %r146;
	or.b32  	%r150, %r149, %r148;
	shl.b32 	%r151, %r150, 1;
	add.s32 	%r59, %r132, %r151;
	shl.b32 	%r152, %r52, 4;
	add.s32 	%r153, %r133, %r152;
	mul.wide.s32 	%rd35, %r153, 2;
	add.s64 	%rd11, %rd3, %rd35;
	// begin inline asm
	cp.async.cg.shared.global [%r59], [%rd11], 16, 16;
	// end inline asm
	add.s32 	%r154, %r11, 24;
	shl.b32 	%r155, %r154, 7;
	and.b32  	%r156, %r155, 2147481600;
	shl.b32 	%r157, %r154, 4;
	and.b32  	%r158, %r157, 240;
	or.b32  	%r159, %r124, %r156;
	or.b32  	%r160, %r159, %r158;
	shl.b32 	%r161, %r160, 1;
	add.s32 	%r60, %r132, %r161;
	add.s32 	%r162, %r153, %r142;
	mul.wide.s32 	%rd36, %r162, 2;
	add.s64 	%rd12, %rd3, %rd36;
	// begin inline asm
	cp.async.cg.shared.global [%r60], [%rd12], 16, 16;
	// end inline asm
	// begin inline asm
	cp.async.commit_group;
	// end inline asm
	add.s32 	%r61, %r53, 8192;
	cvt.s64.s32 	%rd37, %r103;
	cvt.u64.u32 	%rd38, %r96;
	add.s64 	%rd39, %rd38, %rd37;
	shl.b64 	%rd40, %rd39, 1;
	add.s64 	%rd41, %rd2, %rd40;
	add.s64 	%rd13, %rd41, 64;
	// begin inline asm
	cp.async.cg.shared.global [%r61], [%rd13], 16, 16;
	// end inline asm
	add.s32 	%r62, %r54, 8192;
	cvt.s64.s32 	%rd42, %r109;
	add.s64 	%rd43, %rd38, %rd42;
	shl.b64 	%rd44, %rd43, 1;
	add.s64 	%rd45, %rd2, %rd44;
	add.s64 	%rd14, %rd45, 64;
	// begin inline asm
	cp.async.cg.shared.global [%r62], [%rd14], 16, 16;
	// end inline asm
	add.s32 	%r63, %r55, 8192;
	cvt.s64.s32 	%rd46, %r115;
	add.s64 	%rd47, %rd38, %rd46;
	shl.b64 	%rd48, %rd47, 1;
	add.s64 	%rd49, %rd2, %rd48;
	add.s64 	%rd15, %rd49, 64;
	// begin inline asm
	cp.async.cg.shared.global [%r63], [%rd15], 16, 16;
	// end inline asm
	add.s32 	%r64, %r56, 8192;
	cvt.s64.s32 	%rd50, %r121;
	add.s64 	%rd51, %rd38, %rd50;
	shl.b64 	%rd52, %rd51, 1;
	add.s64 	%rd53, %rd2, %rd52;
	add.s64 	%rd16, %rd53, 64;
	// begin inline asm
	cp.async.cg.shared.global [%r64], [%rd16], 16, 16;
	// end inline asm
	add.s32 	%r65, %r57, 8192;
	shl.b32 	%r163, %r52, 5;
	add.s32 	%r164, %r133, %r163;
	mul.wide.s32 	%rd54, %r164, 2;
	add.s64 	%rd17, %rd3, %rd54;
	// begin inline asm
	cp.async.cg.shared.global [%r65], [%rd17], 16, 16;
	// end inline asm
	add.s32 	%r66, %r58, 8192;
	add.s32 	%r165, %r164, %r142;
	mul.wide.s32 	%rd55, %r165, 2;
	add.s64 	%rd18, %rd3, %rd55;
	// begin inline asm
	cp.async.cg.shared.global [%r66], [%rd18], 16, 16;
	// end inline asm
	add.s32 	%r67, %r59, 8192;
	add.s32 	%r166, %r164, %r152;
	mul.wide.s32 	%rd56, %r166, 2;
	add.s64 	%rd19, %rd3, %rd56;
	// begin inline asm
	cp.async.cg.shared.global [%r67], [%rd19], 16, 16;
	// end inline asm
	add.s32 	%r68, %r60, 8192;
	add.s32 	%r167, %r166, %r142;
	mul.wide.s32 	%rd57, %r167, 2;
	add.s64 	%rd20, %rd3, %rd57;
	// begin inline asm
	cp.async.cg.shared.global [%r68], [%rd20], 16, 16;
	// end inline asm
	// begin inline asm
	cp.async.commit_group;
	// end inline asm
	add.s32 	%r69, %r53, 16384;
	add.s64 	%rd21, %rd41, 128;
	// begin inline asm
	cp.async.cg.shared.global [%r69], [%rd21], 16, 16;
	// end inline asm
	add.s32 	%r70, %r54, 16384;
	add.s64 	%rd22, %rd45, 128;
	// begin inline asm
	cp.async.cg.shared.global [%r70], [%rd22], 16, 16;
	// end inline asm
	add.s32 	%r71, %r55, 16384;
	add.s64 	%rd23, %rd49, 128;
	// begin inline asm
	cp.async.cg.shared.global [%r71], [%rd23], 16, 16;
	// end inline asm
	add.s32 	%r72, %r56, 16384;
	add.s64 	%rd24, %rd53, 128;
	// begin inline asm
	cp.async.cg.shared.global [%r72], [%rd24], 16, 16;
	// end inline asm
	add.s32 	%r73, %r57, 16384;
	shl.b32 	%r168, %r52, 6;
	add.s32 	%r169, %r133, %r168;
	mul.wide.s32 	%rd58, %r169, 2;
	add.s64 	%rd25, %rd3, %rd58;
	// begin inline asm
	cp.async.cg.shared.global [%r73], [%rd25], 16, 16;
	// end inline asm
	add.s32 	%r74, %r58, 16384;
	add.s32 	%r170, %r169, %r142;
	mul.wide.s32 	%rd59, %r170, 2;
	add.s64 	%rd26, %rd3, %rd59;
	// begin inline asm
	cp.async.cg.shared.global [%r74], [%rd26], 16, 16;
	// end inline asm
	add.s32 	%r75, %r59, 16384;
	add.s32 	%r171, %r169, %r152;
	mul.wide.s32 	%rd60, %r171, 2;
	add.s64 	%rd27, %rd3, %rd60;
	// begin inline asm
	cp.async.cg.shared.global [%r75], [%rd27], 16, 16;
	// end inline asm
	add.s32 	%r76, %r60, 16384;
	add.s32 	%r172, %r171, %r142;
	mul.wide.s32 	%rd61, %r172, 2;
	add.s64 	%rd28, %rd3, %rd61;
	// begin inline asm
	cp.async.cg.shared.global [%r76], [%rd28], 16, 16;
	// end inline asm
	// begin inline asm
	cp.async.commit_group;
	// end inline asm
	shr.s32 	%r173, %r77, 31;
	shr.u32 	%r174, %r173, 27;
	add.s32 	%r175, %r77, %r174;
	shr.s32 	%r16, %r175, 5;
	setp.lt.s32 	%p1, %r77, 128;
	mov.f32 	%f1419, 0f00000000;
	mov.f32 	%f1420, %f1419;
	mov.f32 	%f1421, %f1419;
	mov.f32 	%f1422, %f1419;
	mov.f32 	%f1423, %f1419;
	mov.f32 	%f1424, %f1419;
	mov.f32 	%f1425, %f1419;
	mov.f32 	%f1426, %f1419;
	mov.f32 	%f1427, %f1419;
	mov.f32 	%f1428, %f1419;
	mov.f32 	%f1429, %f1419;
	mov.f32 	%f1430, %f1419;
	mov.f32 	%f1431, %f1419;
	mov.f32 	%f1432, %f1419;
	mov.f32 	%f1433, %f1419;
	mov.f32 	%f1434, %f1419;
	mov.f32 	%f1435, %f1419;
	mov.f32 	%f1436, %f1419;
	mov.f32 	%f1437, %f1419;
	mov.f32 	%f1438, %f1419;
	mov.f32 	%f1439, %f1419;
	mov.f32 	%f1440, %f1419;
	mov.f32 	%f1441, %f1419;
	mov.f32 	%f1442, %f1419;
	mov.f32 	%f1443, %f1419;
	mov.f32 	%f1444, %f1419;
	mov.f32 	%f1445, %f1419;
	mov.f32 	%f1446, %f1419;
	mov.f32 	%f1447, %f1419;
	mov.f32 	%f1448, %f1419;
	mov.f32 	%f1449, %f1419;
	mov.f32 	%f1450, %f1419;
	mov.f32 	%f1451, %f1419;
	mov.f32 	%f1452, %f1419;
	mov.f32 	%f1453, %f1419;
	mov.f32 	%f1454, %f1419;
	mov.f32 	%f1455, %f1419;
	mov.f32 	%f1456, %f1419;
	mov.f32 	%f1457, %f1419;
	mov.f32 	%f1458, %f1419;
	mov.f32 	%f1459, %f1419;
	mov.f32 	%f1460, %f1419;
	mov.f32 	%f1461, %f1419;
	mov.f32 	%f1462, %f1419;
	mov.f32 	%f1463, %f1419;
	mov.f32 	%f1464, %f1419;
	mov.f32 	%f1465, %f1419;
	mov.f32 	%f1466, %f1419;
	mov.f32 	%f1467, %f1419;
	mov.f32 	%f1468, %f1419;
	mov.f32 	%f1469, %f1419;
	mov.f32 	%f1470, %f1419;
	mov.f32 	%f1471, %f1419;
	mov.f32 	%f1472, %f1419;
	mov.f32 	%f1473, %f1419;
	mov.f32 	%f1474, %f1419;
	mov.f32 	%f1475, %f1419;
	mov.f32 	%f1476, %f1419;
	mov.f32 	%f1477, %f1419;
	mov.f32 	%f1478, %f1419;
	mov.f32 	%f1479, %f1419;
	mov.f32 	%f1480, %f1419;
	mov.f32 	%f1481, %f1419;
	mov.f32 	%f1482, %f1419;
	mov.f32 	%f1483, %f1419;
	mov.f32 	%f1484, %f1419;
	mov.f32 	%f1485, %f1419;
	mov.f32 	%f1486, %f1419;
	mov.f32 	%f1487, %f1419;
	mov.f32 	%f1488, %f1419;
	mov.f32 	%f1489, %f1419;
	mov.f32 	%f1490, %f1419;
	mov.f32 	%f1491, %f1419;
	mov.f32 	%f1492, %f1419;
	mov.f32 	%f1493, %f1419;
	mov.f32 	%f1494, %f1419;
	mov.f32 	%f1495, %f1419;
	mov.f32 	%f1496, %f1419;
	mov.f32 	%f1497, %f1419;
	mov.f32 	%f1498, %f1419;
	mov.f32 	%f1499, %f1419;
	mov.f32 	%f1500, %f1419;
	mov.f32 	%f1501, %f1419;
	mov.f32 	%f1502, %f1419;
	mov.f32 	%f1503, %f1419;
	mov.f32 	%f1504, %f1419;
	mov.f32 	%f1505, %f1419;
	mov.f32 	%f1506, %f1419;
	mov.f32 	%f1507, %f1419;
	mov.f32 	%f1508, %f1419;
	mov.f32 	%f1509, %f1419;
	mov.f32 	%f1510, %f1419;
	mov.f32 	%f1511, %f1419;
	mov.f32 	%f1512, %f1419;
	mov.f32 	%f1513, %f1419;
	mov.f32 	%f1514, %f1419;
	mov.f32 	%f1515, %f1419;
	mov.f32 	%f1516, %f1419;
	mov.f32 	%f1517, %f1419;
	mov.f32 	%f1518, %f1419;
	mov.f32 	%f1519, %f1419;
	mov.f32 	%f1520, %f1419;
	mov.f32 	%f1521, %f1419;
	mov.f32 	%f1522, %f1419;
	mov.f32 	%f1523, %f1419;
	mov.f32 	%f1524, %f1419;
	mov.f32 	%f1525, %f1419;
	mov.f32 	%f1526, %f1419;
	mov.f32 	%f1527, %f1419;
	mov.f32 	%f1528, %f1419;
	mov.f32 	%f1529, %f1419;
	mov.f32 	%f1530, %f1419;
	mov.f32 	%f1531, %f1419;
	mov.f32 	%f1532, %f1419;
	mov.f32 	%f1533, %f1419;
	mov.f32 	%f1534, %f1419;
	mov.f32 	%f1535, %f1419;
	mov.f32 	%f1536, %f1419;
	mov.f32 	%f1537, %f1419;
	mov.f32 	%f1538, %f1419;
	mov.f32 	%f1539, %f1419;
	mov.f32 	%f1540, %f1419;
	mov.f32 	%f1541, %f1419;
	mov.f32 	%f1542, %f1419;
	mov.f32 	%f1543, %f1419;
	mov.f32 	%f1544, %f1419;
	mov.f32 	%f1545, %f1419;
	mov.f32 	%f1546, %f1419;
	@%p1 bra 	$L__BB0_3;
	ld.param.u32 	%r880, [_Z13matmul_kerneliiiP6__halfS0_S0__param_1];
	max.s32 	%r177, %r16, 4;
	neg.s32 	%r894, %r177;
	add.s32 	%r178, %r11, 104;
	mad.lo.s32 	%r179, %r880, %r178, %r10;
	add.s32 	%r892, %r179, %r9;
	add.s32 	%r180, %r11, 112;
	mad.lo.s32 	%r181, %r880, %r180, %r10;
	add.s32 	%r891, %r181, %r9;
	add.s32 	%r182, %r11, 120;
	mad.lo.s32 	%r183, %r880, %r182, %r10;
	add.s32 	%r890, %r183, %r9;
	add.s32 	%r184, %r11, 96;
	mad.lo.s32 	%r185, %r880, %r184, %r10;
	add.s32 	%r889, %r185, %r9;
	mov.f32 	%f1419, 0f00000000;
	mov.b32 	%r884, 0;
	mov.u32 	%r893, %r884;
$L__BB0_2:
	ld.param.u64 	%rd89, [_Z13matmul_kerneliiiP6__halfS0_S0__param_4];
	ld.param.u64 	%rd88, [_Z13matmul_kerneliiiP6__halfS0_S0__param_3];
	ld.param.u32 	%r881, [_Z13matmul_kerneliiiP6__halfS0_S0__param_1];
	shl.b32 	%r194, %r884, 1;
	add.s32 	%r195, %r194, 24576;
	and.b32  	%r196, %r195, 24576;
	add.s32 	%r186, %r53, %r196;
	add.s32 	%r197, %r885, 96;
	mul.wide.u32 	%rd70, %r197, 2;
	add.s64 	%rd62, %rd88, %rd70;
	// begin inline asm
	cp.async.cg.shared.global [%r186], [%rd62], 16, 16;
	// end inline asm
	add.s32 	%r187, %r54, %r196;
	add.s32 	%r198, %r886, 96;
	mul.wide.u32 	%rd71, %r198, 2;
	add.s64 	%rd63, %rd88, %rd71;
	// begin inline asm
	cp.async.cg.shared.global [%r187], [%rd63], 16, 16;
	// end inline asm
	add.s32 	%r188, %r55, %r196;
	add.s32 	%r199, %r887, 96;
	mul.wide.u32 	%rd72, %r199, 2;
	add.s64 	%rd64, %rd88, %rd72;
	// begin inline asm
	cp.async.cg.shared.global [%r188], [%rd64], 16, 16;
	// end inline asm
	add.s32 	%r189, %r56, %r196;
	add.s32 	%r200, %r888, 96;
	mul.wide.u32 	%rd73, %r200, 2;
	add.s64 	%rd65, %rd88, %rd73;
	// begin inline asm
	cp.async.cg.shared.global [%r189], [%rd65], 16, 16;
	// end inline asm
	add.s32 	%r190, %r57, %r196;
	mul.wide.s32 	%rd74, %r889, 2;
	add.s64 	%rd66, %rd89, %rd74;
	// begin inline asm
	cp.async.cg.shared.global [%r190], [%rd66], 16, 16;
	// end inline asm
	add.s32 	%r191, %r58, %r196;
	mul.wide.s32 	%rd75, %r892, 2;
	add.s64 	%rd67, %rd89, %rd75;
	// begin inline asm
	cp.async.cg.shared.global [%r191], [%rd67], 16, 16;
	// end inline asm
	add.s32 	%r192, %r59, %r196;
	mul.wide.s32 	%rd76, %r891, 2;
	add.s64 	%rd68, %rd89, %rd76;
	// begin inline asm
	cp.async.cg.shared.global [%r192], [%rd68], 16, 16;
	// end inline asm
	add.s32 	%r193, %r60, %r196;
	mul.wide.s32 	%rd77, %r890, 2;
	add.s64 	%rd69, %rd89, %rd77;
	// begin inline asm
	cp.async.cg.shared.global [%r193], [%rd69], 16, 16;
	// end inline asm
	// begin inline asm
	cp.async.commit_group;
	// end inline asm
	// begin inline asm
	cp.async.wait_group 3;
	// end inline asm
	add.s32 	%r201, %r893, 32768;
	and.b32  	%r202, %r201, 24576;
	mov.u32 	%r203, shared_storage;
	add.s32 	%r204, %r203, %r202;
	mov.u32 	%r205, %tid.z;
	shl.b32 	%r206, %r205, 12;
	add.s32 	%r207, %r204, %r206;
	mov.b32 	%r208, 16;
	wmma.load.a.sync.aligned.row.m16n16k16.shared.f16 	{%r209, %r210, %r211, %r212, %r213, %r214, %r215, %r216}, [%r207], %r208;
	add.s32 	%r217, %r207, 1024;
	wmma.load.a.sync.aligned.row.m16n16k16.shared.f16 	{%r218, %r219, %r220, %r221, %r222, %r223, %r224, %r225}, [%r217], %r208;
	add.s32 	%r226, %r207, 2048;
	wmma.load.a.sync.aligned.row.m16n16k16.shared.f16 	{%r227, %r228, %r229, %r230, %r231, %r232, %r233, %r234}, [%r226], %r208;
	add.s32 	%r235, %r207, 3072;
	wmma.load.a.sync.aligned.row.m16n16k16.shared.f16 	{%r236, %r237, %r238, %r239, %r240, %r241, %r242, %r243}, [%r235], %r208;
	mov.u32 	%r244, %tid.y;
	shl.b32 	%r245, %r244, 11;
	add.s32 	%r246, %r245, %r204;
	add.s32 	%r247, %r246, 32768;
	wmma.load.b.sync.aligned.row.m16n16k16.shared.f16 	{%r248, %r249, %r250, %r251, %r252, %r253, %r254, %r255}, [%r247], %r208;
	add.s32 	%r256, %r246, 33280;
	wmma.load.b.sync.aligned.row.m16n16k16.shared.f16 	{%r257, %r258, %r259, %r260, %r261, %r262, %r263, %r264}, [%r256], %r208;
	add.s32 	%r265, %r246, 33792;
	wmma.load.b.sync.aligned.row.m16n16k16.shared.f16 	{%r266, %r267, %r268, %r269, %r270, %r271, %r272, %r273}, [%r265], %r208;
	add.s32 	%r274, %r246, 34304;
	wmma.load.b.sync.aligned.row.m16n16k16.shared.f16 	{%r275, %r276, %r277, %r278, %r279, %r280, %r281, %r282}, [%r274], %r208;
	wmma.mma.sync.aligned.row.row.m16n16k16.f32.f32 {%f387, %f388, %f389, %f390, %f391, %f392, %f393, %f394}, {%r209, %r210, %r211, %r212, %r213, %r214, %r215, %r216}, {%r248, %r249, %r250, %r251, %r252, %r253, %r254, %r255}, {%f1546, %f1545, %f1544, %f1543, %f1542, %f1541, %f1540, %f1539};
	wmma.mma.sync.aligned.row.row.m16n16k16.f32.f32 {%f395, %f396, %f397, %f398, %f399, %f400, %f401, %f402}, {%r209, %r210, %r211, %r212, %r213, %r214, %r215, %r216}, {%r257, %r258, %r259, %r260, %r261, %r262, %r263, %r264}, {%f1538, %f1537, %f1536, %f1535, %f1534, %f1533, %f1532, %f1531};
	wmma.mma.sync.aligned.row.row.m16n16k16.f32.f32 {%f403, %f404, %f405, %f406, %f407, %f408, %f409, %f410}, {%r209, %r210, %r211, %r212, %r213, %r214, %r215, %r216}, {%r266, %r267, %r268, %r269, %r270, %r271, %r272, %r273}, {%f1530, %f1529, %f1528, %f1527, %f1526, %f1525, %f1524, %f1523};
	wmma.mma.sync.aligned.row.row.m16n16k16.f32.f32 {%f411, %f412, %f413, %f414, %f415, %f416, %f417, %f418}, {%r209, %r210, %r211, %r212, %r213, %r214, %r215, %r216}, {%r275, %r276, %r277, %r278, %r279, %r280, %r281, %r282}, {%f1522, %f1521, %f1520, %f1519, %f1518, %f1517, %f1516, %f1515};
	wmma.mma.sync.aligned.row.row.m16n16k16.f32.f32 {%f419, %f420, %f421, %f422, %f423, %f424, %f425, %f426}, {%r218, %r219, %r220, %r221, %r222, %r223, %r224, %r225}, {%r248, %r249, %r250, %r251, %r252, %r253, %r254, %r255}, {%f1514, %f1513, %f1512, %f1511, %f1510, %f1509, %f1508, %f1507};
	wmma.mma.sync.aligned.row.row.m16n16k16.f32.f32 {%f427, %f428, %f429, %f430, %f431, %f432, %f433, %f434}, {%r218, %r219, %r220, %r221, %r222, %r223, %r224, %r225}, {%r257, %r258, %r259, %r260, %r261, %r262, %r263, %r264}, {%f1506, %f1505, %f1504, %f1503, %f1502, %f1501, %f1500, %f1499};
	wmma.mma.sync.aligned.row.row.m16n16k16.f32.f32 {%f435, %f436, %f437, %f438, %f439, %f440, %f441, %f442}, {%r218, %r219, %r220, %r221, %r222, %r223, %r224, %r225}, {%r266, %r267, %r268, %r269, %r270, %r271, %r272, %r273}, {%f1498, %f1497, %f1496, %f1495, %f1494, %f1493, %f1492, %f1491};
	wmma.mma.sync.aligned.row.row.m16n16k16.f32.f32 {%f443, %f444, %f445, %f446, %f447, %f448, %f449, %f450}, {%r218, %r219, %r220, %r221, %r222, %r223, %r224, %r225}, {%r275, %r276, %r277, %r278, %r279, %r280, %r281, %r282}, {%f1490, %f1489, %f1488, %f1487, %f1486, %f1485, %f1484, %f1483};
	wmma.mma.sync.aligned.row.row.m16n16k16.f32.f32 {%f451, %f452, %f453, %f454, %f455, %f456, %f457, %f458}, {%r227, %r228, %r229, %r230, %r231, %r232, %r233, %r234}, {%r248, %r249, %r250, %r251, %r252, %r253, %r254, %r255}, {%f1482, %f1481, %f1480, %f1479, %f1478, %f1477, %f1476, %f1475};
	wmma.mma.sync.aligned.row.row.m16n16k16.f32.f32 {%f459, %f460, %f461, %f462, %f463, %f464, %f465, %f466}, {%r227, %r228, %r229, %r230, %r231, %r232, %r233, %r234}, {%r257, %r258, %r259, %r260, %r261, %r262, %r263, %r264}, {%f1474, %f1473, %f1472, %f1471, %f1470, %f1469, %f1468, %f1467};
	wmma.mma.sync.aligned.row.row.m16n16k16.f32.f32 {%f467, %f468, %f469, %f470, %f471, %f472, %f473, %f474}, {%r227, %r228, %r229, %r230, %r231, %r232, %r233, %r234}, {%r266, %r267, %r268, %r269, %r270, %r271, %r272, %r273}, {%f1466, %f1465, %f1464, %f1463, %f1462, %f1461, %f1460, %f1459};
	wmma.mma.sync.aligned.row.row.m16n16k16.f32.f32 {%f475, %f476, %f477, %f478, %f479, %f480, %f481, %f482}, {%r227, %r228, %r229, %r230, %r231, %r232, %r233, %r234}, {%r275, %r276, %r277, %r278, %r279, %r280, %r281, %r282}, {%f1458, %f1457, %f1456, %f1455, %f1454, %f1453, %f1452, %f1451};
	wmma.mma.sync.aligned.row.row.m16n16k16.f32.f32 {%f483, %f484, %f485, %f486, %f487, %f488, %f489, %f490}, {%r236, %r237, %r238, %r239, %r240, %r241, %r242, %r243}, {%r248, %r249, %r250, %r251, %r252, %r253, %r254, %r255}, {%f1450, %f1449, %f1448, %f1447, %f1446, %f1445, %f1444, %f1443};
	wmma.mma.sync.aligned.row.row.m16n16k16.f32.f32 {%f491, %f492, %f493, %f494, %f495, %f496, %f497, %f498}, {%r236, %r237, %r238, %r239, %r240, %r241, %r242, %r243}, {%r257, %r258, %r259, %r260, %r261, %r262, %r263, %r264}, {%f1442, %f1441, %f1440, %f1439, %f1438, %f1437, %f1436, %f1435};
	wmma.mma.sync.aligned.row.row.m16n16k16.f32.f32 {%f499, %f500, %f501, %f502, %f503, %f504, %f505, %f506}, {%r236, %r237, %r238, %r239, %r240, %r241, %r242, %r243}, {%r266, %r267, %r268, %r269, %r270, %r271, %r272, %r273}, {%f1434, %f1433, %f1432, %f1431, %f1430, %f1429, %f1428, %f1427};
	wmma.mma.sync.aligned.row.row.m16n16k16.f32.f32 {%f507, %f508, %f509, %f510, %f511, %f512, %f513, %f514}, {%r236, %r237, %r238, %r239, %r240, %r241, %r242, %r243}, {%r275, %r276, %r277, %r278, %r279, %r280, %r281, %r282}, {%f1426, %f1425, %f1424, %f1423, %f1422, %f1421, %f1420, %f1419};
	add.s32 	%r283, %r207, 512;
	wmma.load.a.sync.aligned.row.m16n16k16.shared.f16 	{%r284, %r285, %r286, %r287, %r288, %r289, %r290, %r291}, [%r283], %r208;
	add.s32 	%r292, %r207, 1536;
	wmma.load.a.sync.aligned.row.m16n16k16.shared.f16 	{%r293, %r294, %r295, %r296, %r297, %r298, %r299, %r300}, [%r292], %r208;
	add.s32 	%r301, %r207, 2560;
	wmma.load.a.sync.aligned.row.m16n16k16.shared.f16 	{%r302, %r303, %r304, %r305, %r306, %r307, %r308, %r309}, [%r301], %r208;
	add.s32 	%r310, %r207, 3584;
	wmma.load.a.sync.aligned.row.m16n16k16.shared.f16 	{%r311, %r312, %r313, %r314, %r315, %r316, %r317, %r318}, [%r310], %r208;
	add.s32 	%r319, %r246, 36864;
	wmma.load.b.sync.aligned.row.m16n16k16.shared.f16 	{%r320, %r321, %r322, %r323, %r324, %r325, %r326, %r327}, [%r319], %r208;
	add.s32 	%r328, %r246, 37376;
	wmma.load.b.sync.aligned.row.m16n16k16.shared.f16 	{%r329, %r330, %r331, %r332, %r333, %r334, %r335, %r336}, [%r328], %r208;
	add.s32 	%r337, %r246, 37888;
	wmma.load.b.sync.aligned.row.m16n16k16.shared.f16 	{%r338, %r339, %r340, %r341, %r342, %r343, %r344, %r345}, [%r337], %r208;
	add.s32 	%r346, %r246, 38400;
	wmma.load.b.sync.aligned.row.m16n16k16.shared.f16 	{%r347, %r348, %r349, %r350, %r351, %r352, %r353, %r354}, [%r346], %r208;
	wmma.mma.sync.aligned.row.row.m16n16k16.f32.f32 {%f1546, %f1545, %f1544, %f1543, %f1542, %f1541, %f1540, %f1539}, {%r284, %r285, %r286, %r287, %r288, %r289, %r290, %r291}, {%r320, %r321, %r322, %r323, %r324, %r325, %r326, %r327}, {%f387, %f388, %f389, %f390, %f391, %f392, %f393, %f394};
	wmma.mma.sync.aligned.row.row.m16n16k16.f32.f32 {%f1538, %f1537, %f1536, %f1535, %f1534, %f1533, %f1532, %f1531}, {%r284, %r285, %r286, %r287, %r288, %r289, %r290, %r291}, {%r329, %r330, %r331, %r332, %r333, %r334, %r335, %r336}, {%f395, %f396, %f397, %f398, %f399, %f400, %f401, %f402};
	wmma.mma.sync.aligned.row.row.m16n16k16.f32.f32 {%f1530, %f1529, %f1528, %f1527, %f1526, %f1525, %f1524, %f1523}, {%r284, %r285, %r286, %r287, %r288, %r289, %r290, %r291}, {%r338, %r339, %r340, %r341, %r342, %r343, %r344, %r345}, {%f403, %f404, %f405, %f406, %f407, %f408, %f409, %f410};
	wmma.mma.sync.aligned.row.row.m16n16k16.f32.f32 {%f1522, %f1521, %f1520, %f1519, %f1518, %f1517, %f1516, %f1515}, {%r284, %r285, %r286, %r287, %r288, %r289, %r290, %r291}, {%r347, %r348, %r349, %r350, %r351, %r352, %r353, %r354}, {%f411, %f412, %f413, %f414, %f415, %f416, %f417, %f418};
	wmma.mma.sync.aligned.row.row.m16n16k16.f32.f32 {%f1514, %f1513, %f1512, %f1511, %f1510, %f1509, %f1508, %f1507}, {%r293, %r294, %r295, %r296, %r297, %r298, %r299, %r300}, {%r320, %r321, %r322, %r323, %r324, %r325, %r326, %r327}, {%f419, %f420, %f421, %f422, %f423, %f424, %f425, %f426};
	wmma.mma.sync.aligned.row.row.m16n16k16.f32.f32 {%f1506, %f1505, %f1504, %f1503, %f1502, %f1501, %f1500, %f1499}, {%r293, %r294, %r295, %r296, %r297, %r298, %r299, %r300}, {%r329, %r330, %r331, %r332, %r333, %r334, %r335, %r336}, {%f427, %f428, %f429, %f430, %f431, %f432, %f433, %f434};
	wmma.mma.sync.aligned.row.row.m16n16k16.f32.f32 {%f1498, %f1497, %f1496, %f1495, %f1494, %f1493, %f1492, %f1491}, {%r293, %r294, %r295, %r296, %r297, %r298, %r299, %r300}, {%r338, %r339, %r340, %r341, %r342, %r343, %r344, %r345}, {%f435, %f436, %f437, %f438, %f439, %f440, %f441, %f442};
	wmma.mma.sync.aligned.row.row.m16n16k16.f32.f32 {%f1490, %f1489, %f1488, %f1487, %f1486, %f1485, %f1484, %f1483}, {%r293, %r294, %r295, %r296, %r297, %r298, %r299, %r300}, {%r347, %r348, %r349, %r350, %r351, %r352, %r353, %r354}, {%f443, %f444, %f445, %f446, %f447, %f448, %f449, %f450};
	wmma.mma.sync.aligned.row.row.m16n16k16.f32.f32 {%f1482, %f1481, %f1480, %f1479, %f1478, %f1477, %f1476, %f1475}, {%r302, %r303, %r304, %r305, %r306, %r307, %r308, %r309}, {%r320, %r321, %r322, %r323, %r324, %r325, %r326, %r327}, {%f451, %f452, %f453, %f454, %f455, %f456, %f457, %f458};
	wmma.mma.sync.aligned.row.row.m16n16k16.f32.f32 {%f1474, %f1473, %f1472, %f1471, %f1470, %f1469, %f1468, %f1467}, {%r302, %r303, %r304, %r305, %r306, %r307, %r308, %r309}, {%r329, %r330, %r331, %r332, %r333, %r334, %r335, %r336}, {%f459, %f460, %f461, %f462, %f463, %f464, %f465, %f466};
	wmma.mma.sync.aligned.row.row.m16n16k16.f32.f32 {%f1466, %f1465, %f1464, %f1463, %f1462, %f1461, %f1460, %f1459}, {%r302, %r303, %r304, %r305, %r306, %r307, %r308, %r309}, {%r338, %r339, %r340, %r341, %r342, %r343, %r344, %r345}, {%f467, %f468, %f469, %f470, %f471, %f472, %f473, %f474};
	wmma.mma.sync.aligned.row.row.m16n16k16.f32.f32 {%f1458, %f1457, %f1456, %f1455, %f1454, %f1453, %f1452, %f1451}, {%r302, %r303, %r304, %r305, %r306, %r307, %r308, %r309}, {%r347, %r348, %r349, %r350, %r351, %r352, %r353, %r354}, {%f475, %f476, %f477, %f478, %f479, %f480, %f481, %f482};
	wmma.mma.sync.aligned.row.row.m16n16k16.f32.f32 {%f1450, %f1449, %f1448, %f1447, %f1446, %f1445, %f1444, %f1443}, {%r311, %r312, %r313, %r314, %r315, %r316, %r317, %r318}, {%r320, %r321, %r322, %r323, %r324, %r325, %r326, %r327}, {%f483, %f484, %f485, %f486, %f487, %f488, %f489, %f490};
	wmma.mma.sync.aligned.row.row.m16n16k16.f32.f32 {%f1442, %f1441, %f1440, %f1439, %f1438, %f1437, %f1436, %f1435}, {%r311, %r312, %r313, %r314, %r315, %r316, %r317, %r318}, {%r329, %r330, %r331, %r332, %r333, %r334, %r335, %r336}, {%f491, %f492, %f493, %f494, %f495, %f496, %f497, %f498};
	wmma.mma.sync.aligned.row.row.m16n16k16.f32.f32 {%f1434, %f1433, %f1432, %f1431, %f1430, %f1429, %f1428, %f1427}, {%r311, %r312, %r313, %r314, %r315, %r316, %r317, %r318}, {%r338, %r339, %r340, %r341, %r342, %r343, %r344, %r345}, {%f499, %f500, %f501, %f502, %f503, %f504, %f505, %f506};
	wmma.mma.sync.aligned.row.row.m16n16k16.f32.f32 {%f1426, %f1425, %f1424, %f1423, %f1422, %f1421, %f1420, %f1419}, {%r311, %r312, %r313, %r314, %r315, %r316, %r317, %r318}, {%r347, %r348, %r349, %r350, %r351, %r352, %r353, %r354}, {%f507, %f508, %f509, %f510, %f511, %f512, %f513, %f514};
	bar.sync 	0;
	add.s32 	%r894, %r894, 1;
	add.s32 	%r893, %r893, 8192;
	shl.b32 	%r355, %r881, 5;
	add.s32 	%r892, %r892, %r355;
	add.s32 	%r891, %r891, %r355;
	add.s32 	%r890, %r890, %r355;
	add.s32 	%r889, %r889, %r355;
	add.s32 	%r888, %r888, 32;
	add.s32 	%r887, %r887, 32;
	add.s32 	%r886, %r886, 32;
	add.s32 	%r885, %r885, 32;
	add.s32 	%r884, %r884, 4096;
	setp.ne.s32 	%p2, %r894, -3;
	@%p2 bra 	$L__BB0_2;
$L__BB0_3:
	ld.param.u64 	%rd90, [_Z13matmul_kerneliiiP6__halfS0_S0__param_5];
	ld.param.u32 	%r882, [_Z13matmul_kerneliiiP6__halfS0_S0__param_1];
	// begin inline asm
	cp.async.wait_group 2;
	// end inline asm
	add.s32 	%r358, %r16, -3;
	shr.u32 	%r359, %r358, 30;
	add.s32 	%r360, %r358, %r359;
	and.b32  	%r361, %r360, 524284;
	sub.s32 	%r362, %r358, %r361;
	shl.b32 	%r363, %r362, 13;
	mov.u32 	%r364, shared_storage;
	add.s32 	%r365, %r364, %r363;
	mov.u32 	%r366, %tid.y;
	shl.b32 	%r367, %r366, 11;
	add.s32 	%r368, %r365, %r367;
	mov.u32 	%r369, %tid.z;
	shl.b32 	%r370, %r366, 10;
	shl.b32 	%r371, %r369, 12;
	add.s32 	%r372, %r365, %r371;
	mov.b32 	%r373, 16;
	wmma.load.a.sync.aligned.row.m16n16k16.shared.f16 	{%r374, %r375, %r376, %r377, %r378, %r379, %r380, %r381}, [%r372], %r373;
	add.s32 	%r382, %r372, 1024;
	wmma.load.a.sync.aligned.row.m16n16k16.shared.f16 	{%r383, %r384, %r385, %r386, %r387, %r388, %r389, %r390}, [%r382], %r373;
	add.s32 	%r391, %r372, 2048;
	wmma.load.a.sync.aligned.row.m16n16k16.shared.f16 	{%r392, %r393, %r394, %r395, %r396, %r397, %r398, %r399}, [%r391], %r373;
	add.s32 	%r400, %r372, 3072;
	wmma.load.a.sync.aligned.row.m16n16k16.shared.f16 	{%r401, %r402, %r403, %r404, %r405, %r406, %r407, %r408}, [%r400], %r373;
	add.s32 	%r409, %r368, 32768;
	wmma.load.b.sync.aligned.row.m16n16k16.shared.f16 	{%r410, %r411, %r412, %r413, %r414, %r415, %r416, %r417}, [%r409], %r373;
	add.s32 	%r418, %r368, 33280;
	wmma.load.b.sync.aligned.row.m16n16k16.shared.f16 	{%r419, %r420, %r421, %r422, %r423, %r424, %r425, %r426}, [%r418], %r373;
	add.s32 	%r427, %r368, 33792;
	wmma.load.b.sync.aligned.row.m16n16k16.shared.f16 	{%r428, %r429, %r430, %r431, %r432, %r433, %r434, %r435}, [%r427], %r373;
	add.s32 	%r436, %r368, 34304;
	wmma.load.b.sync.aligned.row.m16n16k16.shared.f16 	{%r437, %r438, %r439, %r440, %r441, %r442, %r443, %r444}, [%r436], %r373;
	wmma.mma.sync.aligned.row.row.m16n16k16.f32.f32 {%f515, %f516, %f517, %f518, %f519, %f520, %f521, %f522}, {%r374, %r375, %r376, %r377, %r378, %r379, %r380, %r381}, {%r410, %r411, %r412, %r413, %r414, %r415, %r416, %r417}, {%f1546, %f1545, %f1544, %f1543, %f1542, %f1541, %f1540, %f1539};
	wmma.mma.sync.aligned.row.row.m16n16k16.f32.f32 {%f523, %f524, %f525, %f526, %f527, %f528, %f529, %f530}, {%r374, %r375, %r376, %r377, %r378, %r379, %r380, %r381}, {%r419, %r420, %r421, %r422, %r423, %r424, %r425, %r426}, {%f1538, %f1537, %f1536, %f1535, %f1534, %f1533, %f1532, %f1531};
	wmma.mma.sync.aligned.row.row.m16n16k16.f32.f32 {%f531, %f532, %f533, %f534, %f535, %f536, %f537, %f538}, {%r374, %r375, %r376, %r377, %r378, %r379, %r380, %r381}, {%r428, %r429, %r430, %r431, %r432, %r433, %r434, %r435}, {%f1530, %f1529, %f1528, %f1527, %f1526, %f1525, %f1524, %f1523};
	wmma.mma.sync.aligned.row.row.m16n16k16.f32.f32 {%f539, %f540, %f541, %f542, %f543, %f544, %f545, %f546}, {%r374, %r375, %r376, %r377, %r378, %r379, %r380, %r381}, {%r437, %r438, %r439, %r440, %r441, %r442, %r443, %r444}, {%f1522, %f1521, %f1520, %f1519, %f1518, %f1517, %f1516, %f1515};
	wmma.mma.sync.aligned.row.row.m16n16k16.f32.f32 {%f547, %f548, %f549, %f550, %f551, %f552, %f553, %f554}, {%r383, %r384, %r385, %r386, %r387, %r388, %r389, %r390}, {%r410, %r411, %r412, %r413, %r414, %r415, %r416, %r417}, {%f1514, %f1513, %f1512, %f1511, %f1510, %f1509, %f1508, %f1507};
	wmma.mma.sync.aligned.row.row.m16n16k16.f32.f32 {%f555, %f556, %f557, %f558, %f559, %f560, %f561, %f562}, {%r383, %r384, %r385, %r386, %r387, %r388, %r389, %r390}, {%r419, %r420, %r421, %r422, %r423, %r424, %r425, %r426}, {%f1506, %f1505, %f1504, %f1503, %f1502, %f1501, %f1500, %f1499};
	wmma.mma.sync.aligned.row.row.m16n16k16.f32.f32 {%f563, %f564, %f565, %f566, %f567, %f568, %f569, %f570}, {%r383, %r384, %r385, %r386, %r387, %r388, %r389, %r390}, {%r428, %r429, %r430, %r431, %r432, %r433, %r434, %r435}, {%f1498, %f1497, %f1496, %f1495, %f1494, %f1493, %f1492, %f1491};
	wmma.mma.sync.aligned.row.row.m16n16k16.f32.f32 {%f571, %f572, %f573, %f574, %f575, %f576, %f577, %f578}, {%r383, %r384, %r385, %r386, %r387, %r388, %r389, %r390}, {%r437, %r438, %r439, %r440, %r441, %r442, %r443, %r444}, {%f1490, %f1489, %f1488, %f1487, %f1486, %f1485, %f1484, %f1483};
	wmma.mma.sync.aligned.row.row.m16n16k16.f32.f32 {%f579, %f580, %f581, %f582, %f583, %f584, %f585, %f586}, {%r392, %r393, %r394, %r395, %r396, %r397, %r398, %r399}, {%r410, %r411, %r412, %r413, %r414, %r415, %r416, %r417}, {%f1482, %f1481, %f1480, %f1479, %f1478, %f1477, %f1476, %f1475};
	wmma.mma.sync.aligned.row.row.m16n16k16.f32.f32 {%f587, %f588, %f589, %f590, %f591, %f592, %f593, %f594}, {%r392, %r393, %r394, %r395, %r396, %r397, %r398, %r399}, {%r419, %r420, %r421, %r422, %r423, %r424, %r425, %r426}, {%f1474, %f1473, %f1472, %f1471, %f1470, %f1469, %f1468, %f1467};
	wmma.mma.sync.aligned.row.row.m16n16k16.f32.f32 {%f595, %f596, %f597, %f598, %f599, %f600, %f601, %f602}, {%r392, %r393, %r394, %r395, %r396, %r397, %r398, %r399}, {%r428, %r429, %r430, %r431, %r432, %r433, %r434, %r435}, {%f1466, %f1465, %f1464, %f1463, %f1462, %f1461, %f1460, %f1459};
	wmma.mma.sync.aligned.row.row.m16n16k16.f32.f32 {%f603, %f604, %f605, %f606, %f607, %f608, %f609, %f610}, {%r392, %r393, %r394, %r395, %r396, %r397, %r398, %r399}, {%r437, %r438, %r439, %r440, %r441, %r442, %r443, %r444}, {%f1458, %f1457, %f1456, %f1455, %f1454, %f1453, %f1452, %f1451};
	wmma.mma.sync.aligned.row.row.m16n16k16.f32.f32 {%f611, %f612, %f613, %f614, %f615, %f616, %f617, %f618}, {%r401, %r402, %r403, %r404, %r405, %r406, %r407, %r408}, {%r410, %r411, %r412, %r413, %r414, %r415, %r416, %r417}, {%f1450, %f1449, %f1448, %f1447, %f1446, %f1445, %f1444, %f1443};
	wmma.mma.sync.aligned.row.row.m16n16k16.f32.f32 {%f619, %f620, %f621, %f622, %f623, %f624, %f625, %f626}, {%r401, %r402, %r403, %r404, %r405, %r406, %r407, %r408}, {%r419, %r420, %r421, %r422, %r423, %r424, %r425, %r426}, {%f1442, %f1441, %f1440, %f1439, %f1438, %f1437, %f1436, %f1435};
	wmma.mma.sync.aligned.row.row.m16n16k16.f32.f32 {%f627, %f628, %f629, %f630, %f631, %f632, %f633, %f634}, {%r401, %r402, %r403, %r404, %r405, %r406, %r407, %r408}, {%r428, %r429, %r430, %r431, %r432, %r433, %r434, %r435}, {%f1434, %f1433, %f1432, %f1431, %f1430, %f1429, %f1428, %f1427};
	wmma.mma.sync.aligned.row.row.m16n16k16.f32.f32 {%f635, %f636, %f637, %f638, %f639, %f640, %f641, %f642}, {%r401, %r402, %r403, %r404, %r405, %r406, %r407, %r408}, {%r437, %r438, %r439, %r440, %r441, %r442, %r443, %r444}, {%f1426, %f1425, %f1424, %f1423, %f1422, %f1421, %f1420, %f1419};
	add.s32 	%r445, %r372, 512;
	wmma.load.a.sync.aligned.row.m16n16k16.shared.f16 	{%r446, %r447, %r448, %r449, %r450, %r451, %r452, %r453}, [%r445], %r373;
	add.s32 	%r454, %r372, 1536;
	wmma.load.a.sync.aligned.row.m16n16k16.shared.f16 	{%r455, %r456, %r457, %r458, %r459, %r460, %r461, %r462}, [%r454], %r373;
	add.s32 	%r463, %r372, 2560;
	wmma.load.a.sync.aligned.row.m16n16k16.shared.f16 	{%r464, %r465, %r466, %r467, %r468, %r469, %r470, %r471}, [%r463], %r373;
	add.s32 	%r472, %r372, 3584;
	wmma.load.a.sync.aligned.row.m16n16k16.shared.f16 	{%r473, %r474, %r475, %r476, %r477, %r478, %r479, %r480}, [%r472], %r373;
	add.s32 	%r481, %r368, 36864;
	wmma.load.b.sync.aligned.row.m16n16k16.shared.f16 	{%r482, %r483, %r484, %r485, %r486, %r487, %r488, %r489}, [%r481], %r373;
	add.s32 	%r490, %r368, 37376;
	wmma.load.b.sync.aligned.row.m16n16k16.shared.f16 	{%r491, %r492, %r493, %r494, %r495, %r496, %r497, %r498}, [%r490], %r373;
	add.s32 	%r499, %r368, 37888;
	wmma.load.b.sync.aligned.row.m16n16k16.shared.f16 	{%r500, %r501, %r502, %r503, %r504, %r505, %r506, %r507}, [%r499], %r373;
	add.s32 	%r508, %r368, 38400;
	wmma.load.b.sync.aligned.row.m16n16k16.shared.f16 	{%r509, %r510, %r511, %r512, %r513, %r514, %r515, %r516}, [%r508], %r373;
	wmma.mma.sync.aligned.row.row.m16n16k16.f32.f32 {%f643, %f644, %f645, %f646, %f647, %f648, %f649, %f650}, {%r446, %r447, %r448, %r449, %r450, %r451, %r452, %r453}, {%r482, %r483, %r484, %r485, %r486, %r487, %r488, %r489}, {%f515, %f516, %f517, %f518, %f519, %f520, %f521, %f522};
	wmma.mma.sync.aligned.row.row.m16n16k16.f32.f32 {%f651, %f652, %f653, %f654, %f655, %f656, %f657, %f658}, {%r446, %r447, %r448, %r449, %r450, %r451, %r452, %r453}, {%r491, %r492, %r493, %r494, %r495, %r496, %r497, %r498}, {%f523, %f524, %f525, %f526, %f527, %f528, %f529, %f530};
	wmma.mma.sync.aligned.row.row.m16n16k16.f32.f32 {%f659, %f660, %f661, %f662, %f663, %f664, %f665, %f666}, {%r446, %r447, %r448, %r449, %r450, %r451, %r452, %r453}, {%r500, %r501, %r502, %r503, %r504, %r505, %r506, %r507}, {%f531, %f532, %f533, %f534, %f535, %f536, %f537, %f538};
	wmma.mma.sync.aligned.row.row.m16n16k16.f32.f32 {%f667, %f668, %f669, %f670, %f671, %f672, %f673, %f674}, {%r446, %r447, %r448, %r449, %r450, %r451, %r452, %r453}, {%r509, %r510, %r511, %r512, %r513, %r514, %r515, %r516}, {%f539, %f540, %f541, %f542, %f543, %f544, %f545, %f546};
	wmma.mma.sync.aligned.row.row.m16n16k16.f32.f32 {%f675, %f676, %f677, %f678, %f679, %f680, %f681, %f682}, {%r455, %r456, %r457, %r458, %r459, %r460, %r461, %r462}, {%r482, %r483, %r484, %r485, %r486, %r487, %r488, %r489}, {%f547, %f548, %f549, %f550, %f551, %f552, %f553, %f554};
	wmma.mma.sync.aligned.row.row.m16n16k16.f32.f32 {%f683, %f684, %f685, %f686, %f687, %f688, %f689, %f690}, {%r455, %r456, %r457, %r458, %r459, %r460, %r461, %r462}, {%r491, %r492, %r493, %r494, %r495, %r496, %r497, %r498}, {%f555, %f556, %f557, %f558, %f559, %f560, %f561, %f562};
	wmma.mma.sync.aligned.row.row.m16n16k16.f32.f32 {%f691, %f692, %f693, %f694, %f695, %f696, %f697, %f698}, {%r455, %r456, %r457, %r458, %r459, %r460, %r461, %r462}, {%r500, %r501, %r502, %r503, %r504, %r505, %r506, %r507}, {%f563, %f564, %f565, %f566, %f567, %f568, %f569, %f570};
	wmma.mma.sync.aligned.row.row.m16n16k16.f32.f32 {%f699, %f700, %f701, %f702, %f703, %f704, %f705, %f706}, {%r455, %r456, %r457, %r458, %r459, %r460, %r461, %r462}, {%r509, %r510, %r511, %r512, %r513, %r514, %r515, %r516}, {%f571, %f572, %f573, %f574, %f575, %f576, %f577, %f578};
	wmma.mma.sync.aligned.row.row.m16n16k16.f32.f32 {%f707, %f708, %f709, %f710, %f711, %f712, %f713, %f714}, {%r464, %r465, %r466, %r467, %r468, %r469, %r470, %r471}, {%r482, %r483, %r484, %r485, %r486, %r487, %r488, %r489}, {%f579, %f580, %f581, %f582, %f583, %f584, %f585, %f586};
	wmma.mma.sync.aligned.row.row.m16n16k16.f32.f32 {%f715, %f716, %f717, %f718, %f719, %f720, %f721, %f722}, {%r464, %r465, %r466, %r467, %r468, %r469, %r470, %r471}, {%r491, %r492, %r493, %r494, %r495, %r496, %r497, %r498}, {%f587, %f588, %f589, %f590, %f591, %f592, %f593, %f594};
	wmma.mma.sync.aligned.row.row.m16n16k16.f32.f32 {%f723, %f724, %f725, %f726, %f727, %f728, %f729, %f730}, {%r464, %r465, %r466, %r467, %r468, %r469, %r470, %r471}, {%r500, %r501, %r502, %r503, %r504, %r505, %r506, %r507}, {%f595, %f596, %f597, %f598, %f599, %f600, %f601, %f602};
	wmma.mma.sync.aligned.row.row.m16n16k16.f32.f32 {%f731, %f732, %f733, %f734, %f735, %f736, %f737, %f738}, {%r464, %r465, %r466, %r467, %r468, %r469, %r470, %r471}, {%r509, %r510, %r511, %r512, %r513, %r514, %r515, %r516}, {%f603, %f604, %f605, %f606, %f607, %f608, %f609, %f610};
	wmma.mma.sync.aligned.row.row.m16n16k16.f32.f32 {%f739, %f740, %f741, %f742, %f743, %f744, %f745, %f746}, {%r473, %r474, %r475, %r476, %r477, %r478, %r479, %r480}, {%r482, %r483, %r484, %r485, %r486, %r487, %r488, %r489}, {%f611, %f612, %f613, %f614, %f615, %f616, %f617, %f618};
	wmma.mma.sync.aligned.row.row.m16n16k16.f32.f32 {%f747, %f748, %f749, %f750, %f751, %f752, %f753, %f754}, {%r473, %r474, %r475, %r476, %r477, %r478, %r479, %r480}, {%r491, %r492, %r493, %r494, %r495, %r496, %r497, %r498}, {%f619, %f620, %f621, %f622, %f623, %f624, %f625, %f626};
	wmma.mma.sync.aligned.row.row.m16n16k16.f32.f32 {%f755, %f756, %f757, %f758, %f759, %f760, %f761, %f762}, {%r473, %r474, %r475, %r476, %r477, %r478, %r479, %r480}, {%r500, %r501, %r502, %r503, %r504, %r505, %r506, %r507}, {%f627, %f628, %f629, %f630, %f631, %f632, %f633, %f634};
	wmma.mma.sync.aligned.row.row.m16n16k16.f32.f32 {%f763, %f764, %f765, %f766, %f767, %f768, %f769, %f770}, {%r473, %r474, %r475, %r476, %r477, %r478, %r479, %r480}, {%r509, %r510, %r511, %r512, %r513, %r514, %r515, %r516}, {%f635, %f636, %f637, %f638, %f639, %f640, %f641, %f642};
	bar.sync 	0;
	// begin inline asm
	cp.async.wait_group 1;
	// end inline asm
	add.s32 	%r517, %r16, -2;
	shr.u32 	%r518, %r517, 30;
	add.s32 	%r519, %r517, %r518;
	and.b32  	%r520, %r519, 524284;
	sub.s32 	%r521, %r517, %r520;
	shl.b32 	%r522, %r521, 13;
	add.s32 	%r523, %r364, %r522;
	add.s32 	%r524, %r523, %r367;
	add.s32 	%r525, %r523, %r371;
	wmma.load.a.sync.aligned.row.m16n16k16.shared.f16 	{%r526, %r527, %r528, %r529, %r530, %r531, %r532, %r533}, [%r525], %r373;
	add.s32 	%r534, %r525, 1024;
	wmma.load.a.sync.aligned.row.m16n16k16.shared.f16 	{%r535, %r536, %r537, %r538, %r539, %r540, %r541, %r542}, [%r534], %r373;
	add.s32 	%r543, %r525, 2048;
	wmma.load.a.sync.aligned.row.m16n16k16.shared.f16 	{%r544, %r545, %r546, %r547, %r548, %r549, %r550, %r551}, [%r543], %r373;
	add.s32 	%r552, %r525, 3072;
	wmma.load.a.sync.aligned.row.m16n16k16.shared.f16 	{%r553, %r554, %r555, %r556, %r557, %r558, %r559, %r560}, [%r552], %r373;
	add.s32 	%r561, %r524, 32768;
	wmma.load.b.sync.aligned.row.m16n16k16.shared.f16 	{%r562, %r563, %r564, %r565, %r566, %r567, %r568, %r569}, [%r561], %r373;
	add.s32 	%r570, %r524, 33280;
	wmma.load.b.sync.aligned.row.m16n16k16.shared.f16 	{%r571, %r572, %r573, %r574, %r575, %r576, %r577, %r578}, [%r570], %r373;
	add.s32 	%r579, %r524, 33792;
	wmma.load.b.sync.aligned.row.m16n16k16.shared.f16 	{%r580, %r581, %r582, %r583, %r584, %r585, %r586, %r587}, [%r579], %r373;
	add.s32 	%r588, %r524, 34304;
	wmma.load.b.sync.aligned.row.m16n16k16.shared.f16 	{%r589, %r590, %r591, %r592, %r593, %r594, %r595, %r596}, [%r588], %r373;
	wmma.mma.sync.aligned.row.row.m16n16k16.f32.f32 {%f771, %f772, %f773, %f774, %f775, %f776, %f777, %f778}, {%r526, %r527, %r528, %r529, %r530, %r531, %r532, %r533}, {%r562, %r563, %r564, %r565, %r566, %r567, %r568, %r569}, {%f643, %f644, %f645, %f646, %f647, %f648, %f649, %f650};
	wmma.mma.sync.aligned.row.row.m16n16k16.f32.f32 {%f779, %f780, %f781, %f782, %f783, %f784, %f785, %f786}, {%r526, %r527, %r528, %r529, %r530, %r531, %r532, %r533}, {%r571, %r572, %r573, %r574, %r575, %r576, %r577, %r578}, {%f651, %f652, %f653, %f654, %f655, %f656, %f657, %f658};
	wmma.mma.sync.aligned.row.row.m16n16k16.f32.f32 {%f787, %f788, %f789, %f790, %f791, %f792, %f793, %f794}, {%r526, %r527, %r528, %r529, %r530, %r531, %r532, %r533}, {%r580, %r581, %r582, %r583, %r584, %r585, %r586, %r587}, {%f659, %f660, %f661, %f662, %f663, %f664, %f665, %f666};
	wmma.mma.sync.aligned.row.row.m16n16k16.f32.f32 {%f795, %f796, %f797, %f798, %f799, %f800, %f801, %f802}, {%r526, %r527, %r528, %r529, %r530, %r531, %r532, %r533}, {%r589, %r590, %r591, %r592, %r593, %r594, %r595, %r596}, {%f667, %f668, %f669, %f670, %f671, %f672, %f673, %f674};
	wmma.mma.sync.aligned.row.row.m16n16k16.f32.f32 {%f803, %f804, %f805, %f806, %f807, %f808, %f809, %f810}, {%r535, %r536, %r537, %r538, %r539, %r540, %r541, %r542}, {%r562, %r563, %r564, %r565, %r566, %r567, %r568, %r569}, {%f675, %f676, %f677, %f678, %f679, %f680, %f681, %f682};
	wmma.mma.sync.aligned.row.row.m16n16k16.f32.f32 {%f811, %f812, %f813, %f814, %f815, %f816, %f817, %f818}, {%r535, %r536, %r537, %r538, %r539, %r540, %r541, %r542}, {%r571, %r572, %r573, %r574, %r575, %r576, %r577, %r578}, {%f683, %f684, %f685, %f686, %f687, %f688, %f689, %f690};
	wmma.mma.sync.aligned.row.row.m16n16k16.f32.f32 {%f819, %f820, %f821, %f822, %f823, %f824, %f825, %f826}, {%r535, %r536, %r537, %r538, %r539, %r540, %r541, %r542}, {%r580, %r581, %r582, %r583, %r584, %r585, %r586, %r587}, {%f691, %f692, %f693, %f694, %f695, %f696, %f697, %f698};
	wmma.mma.sync.aligned.row.row.m16n16k16.f32.f32 {%f827, %f828, %f829, %f830, %f831, %f832, %f833, %f834}, {%r535, %r536, %r537, %r538, %r539, %r540, %r541, %r542}, {%r589, %r590, %r591, %r592, %r593, %r594, %r595, %r596}, {%f699, %f700, %f701, %f702, %f703, %f704, %f705, %f706};
	wmma.mma.sync.aligned.row.row.m16n16k16.f32.f32 {%f835, %f836, %f837, %f838, %f839, %f840, %f841, %f842}, {%r544, %r545, %r546, %r547, %r548, %r549, %r550, %r551}, {%r562, %r563, %r564, %r565, %r566, %r567, %r568, %r569}, {%f707, %f708, %f709, %f710, %f711, %f712, %f713, %f714};
	wmma.mma.sync.aligned.row.row.m16n16k16.f32.f32 {%f843, %f844, %f845, %f846, %f847, %f848, %f849, %f850}, {%r544, %r545, %r546, %r547, %r548, %r549, %r550, %r551}, {%r571, %r572, %r573, %r574, %r575, %r576, %r577, %r578}, {%f715, %f716, %f717, %f718, %f719, %f720, %f721, %f722};
	wmma.mma.sync.aligned.row.row.m16n16k16.f32.f32 {%f851, %f852, %f853, %f854, %f855, %f856, %f857, %f858}, {%r544, %r545, %r546, %r547, %r548, %r549, %r550, %r551}, {%r580, %r581, %r582, %r583, %r584, %r585, %r586, %r587}, {%f723, %f724, %f725, %f726, %f727, %f728, %f729, %f730};
	wmma.mma.sync.aligned.row.row.m16n16k16.f32.f32 {%f859, %f860, %f861, %f862, %f863, %f864, %f865, %f866}, {%r544, %r545, %r546, %r547, %r548, %r549, %r550, %r551}, {%r589, %r590, %r591, %r592, %r593, %r594, %r595, %r596}, {%f731, %f732, %f733, %f734, %f735, %f736, %f737, %f738};
	wmma.mma.sync.aligned.row.row.m16n16k16.f32.f32 {%f867, %f868, %f869, %f870, %f871, %f872, %f873, %f874}, {%r553, %r554, %r555, %r556, %r557, %r558, %r559, %r560}, {%r562, %r563, %r564, %r565, %r566, %r567, %r568, %r569}, {%f739, %f740, %f741, %f742, %f743, %f744, %f745, %f746};
	wmma.mma.sync.aligned.row.row.m16n16k16.f32.f32 {%f875, %f876, %f877, %f878, %f879, %f880, %f881, %f882}, {%r553, %r554, %r555, %r556, %r557, %r558, %r559, %r560}, {%r571, %r572, %r573, %r574, %r575, %r576, %r577, %r578}, {%f747, %f748, %f749, %f750, %f751, %f752, %f753, %f754};
	wmma.mma.sync.aligned.row.row.m16n16k16.f32.f32 {%f883, %f884, %f885, %f886, %f887, %f888, %f889, %f890}, {%r553, %r554, %r555, %r556, %r557, %r558, %r559, %r560}, {%r580, %r581, %r582, %r583, %r584, %r585, %r586, %r587}, {%f755, %f756, %f757, %f758, %f759, %f760, %f761, %f762};
	wmma.mma.sync.aligned.row.row.m16n16k16.f32.f32 {%f891, %f892, %f893, %f894, %f895, %f896, %f897, %f898}, {%r553, %r554, %r555, %r556, %r557, %r558, %r559, %r560}, {%r589, %r590, %r591, %r592, %r593, %r594, %r595, %r596}, {%f763, %f764, %f765, %f766, %f767, %f768, %f769, %f770};
	add.s32 	%r597, %r525, 512;
	wmma.load.a.sync.aligned.row.m16n16k16.shared.f16 	{%r598, %r599, %r600, %r601, %r602, %r603, %r604, %r605}, [%r597], %r373;
	add.s32 	%r606, %r525, 1536;
	wmma.load.a.sync.aligned.row.m16n16k16.shared.f16 	{%r607, %r608, %r609, %r610, %r611, %r612, %r613, %r614}, [%r606], %r373;
	add.s32 	%r615, %r525, 2560;
	wmma.load.a.sync.aligned.row.m16n16k16.shared.f16 	{%r616, %r617, %r618, %r619, %r620, %r621, %r622, %r623}, [%r615], %r373;
	add.s32 	%r624, %r525, 3584;
	wmma.load.a.sync.aligned.row.m16n16k16.shared.f16 	{%r625, %r626, %r627, %r628, %r629, %r630, %r631, %r632}, [%r624], %r373;
	add.s32 	%r633, %r524, 36864;
	wmma.load.b.sync.aligned.row.m16n16k16.shared.f16 	{%r634, %r635, %r636, %r637, %r638, %r639, %r640, %r641}, [%r633], %r373;
	add.s32 	%r642, %r524, 37376;
	wmma.load.b.sync.aligned.row.m16n16k16.shared.f16 	{%r643, %r644, %r645, %r646, %r647, %r648, %r649, %r650}, [%r642], %r373;
	add.s32 	%r651, %r524, 37888;
	wmma.load.b.sync.aligned.row.m16n16k16.shared.f16 	{%r652, %r653, %r654, %r655, %r656, %r657, %r658, %r659}, [%r651], %r373;
	add.s32 	%r660, %r524, 38400;
	wmma.load.b.sync.aligned.row.m16n16k16.shared.f16 	{%r661, %r662, %r663, %r664, %r665, %r666, %r667, %r668}, [%r660], %r373;
	wmma.mma.sync.aligned.row.row.m16n16k16.f32.f32 {%f899, %f900, %f901, %f902, %f903, %f904, %f905, %f906}, {%r598, %r599, %r600, %r601, %r602, %r603, %r604, %r605}, {%r634, %r635, %r636, %r637, %r638, %r639, %r640, %r641}, {%f771, %f772, %f773, %f774, %f775, %f776, %f777, %f778};
	wmma.mma.sync.aligned.row.row.m16n16k16.f32.f32 {%f907, %f908, %f909, %f910, %f911, %f912, %f913, %f914}, {%r598, %r599, %r600, %r601, %r602, %r603, %r604, %r605}, {%r643, %r644, %r645, %r646, %r647, %r648, %r649, %r650}, {%f779, %f780, %f781, %f782, %f783, %f784, %f785, %f786};
	wmma.mma.sync.aligned.row.row.m16n16k16.f32.f32 {%f915, %f916, %f917, %f918, %f919, %f920, %f921, %f922}, {%r598, %r599, %r600, %r601, %r602, %r603, %r604, %r605}, {%r652, %r653, %r654, %r655, %r656, %r657, %r658, %r659}, {%f787, %f788, %f789, %f790, %f791, %f792, %f793, %f794};
	wmma.mma.sync.aligned.row.row.m16n16k16.f32.f32 {%f923, %f924, %f925, %f926, %f927, %f928, %f929, %f930}, {%r598, %r599, %r600, %r601, %r602, %r603, %r604, %r605}, {%r661, %r662, %r663, %r664, %r665, %r666, %r667, %r668}, {%f795, %f796, %f797, %f798, %f799, %f800, %f801, %f802};
	wmma.mma.sync.aligned.row.row.m16n16k16.f32.f32 {%f931, %f932, %f933, %f934, %f935, %f936, %f937, %f938}, {%r607, %r608, %r609, %r610, %r611, %r612, %r613, %r614}, {%r634, %r635, %r636, %r637, %r638, %r639, %r640, %r641}, {%f803, %f804, %f805, %f806, %f807, %f808, %f809, %f810};
	wmma.mma.sync.aligned.row.row.m16n16k16.f32.f32 {%f939, %f940, %f941, %f942, %f943, %f944, %f945, %f946}, {%r607, %r608, %r609, %r610, %r611, %r612, %r613, %r614}, {%r643, %r644, %r645, %r646, %r647, %r648, %r649, %r650}, {%f811, %f812, %f813, %f814, %f815, %f816, %f817, %f818};
	wmma.mma.sync.aligned.row.row.m16n16k16.f32.f32 {%f947, %f948, %f949, %f950, %f951, %f952, %f953, %f954}, {%r607, %r608, %r609, %r610, %r611, %r612, %r613, %r614}, {%r652, %r653, %r654, %r655, %r656, %r657, %r658, %r659}, {%f819, %f820, %f821, %f822, %f823, %f824, %f825, %f826};
	wmma.mma.sync.aligned.row.row.m16n16k16.f32.f32 {%f955, %f956, %f957, %f958, %f959, %f960, %f961, %f962}, {%r607, %r608, %r609, %r610, %r611, %r612, %r613, %r614}, {%r661, %r662, %r663, %r664, %r665, %r666, %r667, %r668}, {%f827, %f828, %f829, %f830, %f831, %f832, %f833, %f834};
	wmma.mma.sync.aligned.row.row.m16n16k16.f32.f32 {%f963, %f964, %f965, %f966, %f967, %f968, %f969, %f970}, {%r616, %r617, %r618, %r619, %r620, %r621, %r622, %r623}, {%r634, %r635, %r636, %r637, %r638, %r639, %r640, %r641}, {%f835, %f836, %f837, %f838, %f839, %f840, %f841, %f842};
	wmma.mma.sync.aligned.row.row.m16n16k16.f32.f32 {%f971, %f972, %f973, %f974, %f975, %f976, %f977, %f978}, {%r616, %r617, %r618, %r619, %r620, %r621, %r622, %r623}, {%r643, %r644, %r645, %r646, %r647, %r648, %r649, %r650}, {%f843, %f844, %f845, %f846, %f847, %f848, %f849, %f850};
	wmma.mma.sync.aligned.row.row.m16n16k16.f32.f32 {%f979, %f980, %f981, %f982, %f983, %f984, %f985, %f986}, {%r616, %r617, %r618, %r619, %r620, %r621, %r622, %r623}, {%r652, %r653, %r654, %r655, %r656, %r657, %r658, %r659}, {%f851, %f852, %f853, %f854, %f855, %f856, %f857, %f858};
	wmma.mma.sync.aligned.row.row.m16n16k16.f32.f32 {%f987, %f988, %f989, %f990, %f991, %f992, %f993, %f994}, {%r616, %r617, %r618, %r619, %r620, %r621, %r622, %r623}, {%r661, %r662, %r663, %r664, %r665, %r666, %r667, %r668}, {%f859, %f860, %f861, %f862, %f863, %f864, %f865, %f866};
	wmma.mma.sync.aligned.row.row.m16n16k16.f32.f32 {%f995, %f996, %f997, %f998, %f999, %f1000, %f1001, %f1002}, {%r625, %r626, %r627, %r628, %r629, %r630, %r631, %r632}, {%r634, %r635, %r636, %r637, %r638, %r639, %r640, %r641}, {%f867, %f868, %f869, %f870, %f871, %f872, %f873, %f874};
	wmma.mma.sync.aligned.row.row.m16n16k16.f32.f32 {%f1003, %f1004, %f1005, %f1006, %f1007, %f1008, %f1009, %f1010}, {%r625, %r626, %r627, %r628, %r629, %r630, %r631, %r632}, {%r643, %r644, %r645, %r646, %r647, %r648, %r649, %r650}, {%f875, %f876, %f877, %f878, %f879, %f880, %f881, %f882};
	wmma.mma.sync.aligned.row.row.m16n16k16.f32.f32 {%f1011, %f1012, %f1013, %f1014, %f1015, %f1016, %f1017, %f1018}, {%r625, %r626, %r627, %r628, %r629, %r630, %r631, %r632}, {%r652, %r653, %r654, %r655, %r656, %r657, %r658, %r659}, {%f883, %f884, %f885, %f886, %f887, %f888, %f889, %f890};
	wmma.mma.sync.aligned.row.row.m16n16k16.f32.f32 {%f1019, %f1020, %f1021, %f1022, %f1023, %f1024, %f1025, %f1026}, {%r625, %r626, %r627, %r628, %r629, %r630, %r631, %r632}, {%r661, %r662, %r663, %r664, %r665, %r666, %r667, %r668}, {%f891, %f892, %f893, %f894, %f895, %f896, %f897, %f898};
	bar.sync 	0;
	// begin inline asm
	cp.async.wait_group 0;
	// end inline asm
	add.s32 	%r669, %r16, -1;
	shr.u32 	%r670, %r669, 30;
	add.s32 	%r671, %r669, %r670;
	and.b32  	%r672, %r671, 524284;
	sub.s32 	%r673, %r669, %r672;
	shl.b32 	%r674, %r673, 13;
	add.s32 	%r675, %r364, %r674;
	add.s32 	%r676, %r675, %r367;
	add.s32 	%r677, %r675, %r371;
	wmma.load.a.sync.aligned.row.m16n16k16.shared.f16 	{%r678, %r679, %r680, %r681, %r682, %r683, %r684, %r685}, [%r677], %r373;
	add.s32 	%r686, %r677, 1024;
	wmma.load.a.sync.aligned.row.m16n16k16.shared.f16 	{%r687, %r688, %r689, %r690, %r691, %r692, %r693, %r694}, [%r686], %r373;
	add.s32 	%r695, %r677, 2048;
	wmma.load.a.sync.aligned.row.m16n16k16.shared.f16 	{%r696, %r697, %r698, %r699, %r700, %r701, %r702, %r703}, [%r695], %r373;
	add.s32 	%r704, %r677, 3072;
	wmma.load.a.sync.aligned.row.m16n16k16.shared.f16 	{%r705, %r706, %r707, %r708, %r709, %r710, %r711, %r712}, [%r704], %r373;
	add.s32 	%r713, %r676, 32768;
	wmma.load.b.sync.aligned.row.m16n16k16.shared.f16 	{%r714, %r715, %r716, %r717, %r718, %r719, %r720, %r721}, [%r713], %r373;
	add.s32 	%r722, %r676, 33280;
	wmma.load.b.sync.aligned.row.m16n16k16.shared.f16 	{%r723, %r724, %r725, %r726, %r727, %r728, %r729, %r730}, [%r722], %r373;
	add.s32 	%r731, %r676, 33792;
	wmma.load.b.sync.aligned.row.m16n16k16.shared.f16 	{%r732, %r733, %r734, %r735, %r736, %r737, %r738, %r739}, [%r731], %r373;
	add.s32 	%r740, %r676, 34304;
	wmma.load.b.sync.aligned.row.m16n16k16.shared.f16 	{%r741, %r742, %r743, %r744, %r745, %r746, %r747, %r748}, [%r740], %r373;
	wmma.mma.sync.aligned.row.row.m16n16k16.f32.f32 {%f1027, %f1028, %f1029, %f1030, %f1031, %f1032, %f1033, %f1034}, {%r678, %r679, %r680, %r681, %r682, %r683, %r684, %r685}, {%r714, %r715, %r716, %r717, %r718, %r719, %r720, %r721}, {%f899, %f900, %f901, %f902, %f903, %f904, %f905, %f906};
	wmma.mma.sync.aligned.row.row.m16n16k16.f32.f32 {%f1035, %f1036, %f1037, %f1038, %f1039, %f1040, %f1041, %f1042}, {%r678, %r679, %r680, %r681, %r682, %r683, %r684, %r685}, {%r723, %r724, %r725, %r726, %r727, %r728, %r729, %r730}, {%f907, %f908, %f909, %f910, %f911, %f912, %f913, %f914};
	wmma.mma.sync.aligned.row.row.m16n16k16.f32.f32 {%f1043, %f1044, %f1045, %f1046, %f1047, %f1048, %f1049, %f1050}, {%r678, %r679, %r680, %r681, %r682, %r683, %r684, %r685}, {%r732, %r733, %r734, %r735, %r736, %r737, %r738, %r739}, {%f915, %f916, %f917, %f918, %f919, %f920, %f921, %f922};
	wmma.mma.sync.aligned.row.row.m16n16k16.f32.f32 {%f1051, %f1052, %f1053, %f1054, %f1055, %f1056, %f1057, %f1058}, {%r678, %r679, %r680, %r681, %r682, %r683, %r684, %r685}, {%r741, %r742, %r743, %r744, %r745, %r746, %r747, %r748}, {%f923, %f924, %f925, %f926, %f927, %f928, %f929, %f930};
	wmma.mma.sync.aligned.row.row.m16n16k16.f32.f32 {%f1059, %f1060, %f1061, %f1062, %f1063, %f1064, %f1065, %f1066}, {%r687, %r688, %r689, %r690, %r691, %r692, %r693, %r694}, {%r714, %r715, %r716, %r717, %r718, %r719, %r720, %r721}, {%f931, %f932, %f933, %f934, %f935, %f936, %f937, %f938};
	wmma.mma.sync.aligned.row.row.m16n16k16.f32.f32 {%f1067, %f1068, %f1069, %f1070, %f1071, %f1072, %f1073, %f1074}, {%r687, %r688, %r689, %r690, %r691, %r692, %r693, %r694}, {%r723, %r724, %r725, %r726, %r727, %r728, %r729, %r730}, {%f939, %f940, %f941, %f942, %f943, %f944, %f945, %f946};
	wmma.mma.sync.aligned.row.row.m16n16k16.f32.f32 {%f1075, %f1076, %f1077, %f1078, %f1079, %f1080, %f1081, %f1082}, {%r687, %r688, %r689, %r690, %r691, %r692, %r693, %r694}, {%r732, %r733, %r734, %r735, %r736, %r737, %r738, %r739}, {%f947, %f948, %f949, %f950, %f951, %f952, %f953, %f954};
	wmma.mma.sync.aligned.row.row.m16n16k16.f32.f32 {%f1083, %f1084, %f1085, %f1086, %f1087, %f1088, %f1089, %f1090}, {%r687, %r688, %r689, %r690, %r691, %r692, %r693, %r694}, {%r741, %r742, %r743, %r744, %r745, %r746, %r747, %r748}, {%f955, %f956, %f957, %f958, %f959, %f960, %f961, %f962};
	wmma.mma.sync.aligned.row.row.m16n16k16.f32.f32 {%f1091, %f1092, %f1093, %f1094, %f1095, %f1096, %f1097, %f1098}, {%r696, %r697, %r698, %r699, %r700, %r701, %r702, %r703}, {%r714, %r715, %r716, %r717, %r718, %r719, %r720, %r721}, {%f963, %f964, %f965, %f966, %f967, %f968, %f969, %f970};
	wmma.mma.sync.aligned.row.row.m16n16k16.f32.f32 {%f1099, %f1100, %f1101, %f1102, %f1103, %f1104, %f1105, %f1106}, {%r696, %r697, %r698, %r699, %r700, %r701, %r702, %r703}, {%r723, %r724, %r725, %r726, %r727, %r728, %r729, %r730}, {%f971, %f972, %f973, %f974, %f975, %f976, %f977, %f978};
	wmma.mma.sync.aligned.row.row.m16n16k16.f32.f32 {%f1107, %f1108, %f1109, %f1110, %f1111, %f1112, %f1113, %f1114}, {%r696, %r697, %r698, %r699, %r700, %r701, %r702, %r703}, {%r732, %r733, %r734, %r735, %r736, %r737, %r738, %r739}, {%f979, %f980, %f981, %f982, %f983, %f984, %f985, %f986};
	wmma.mma.sync.aligned.row.row.m16n16k16.f32.f32 {%f1115, %f1116, %f1117, %f1118, %f1119, %f1120, %f1121, %f1122}, {%r696, %r697, %r698, %r699, %r700, %r701, %r702, %r703}, {%r741, %r742, %r743, %r744, %r745, %r746, %r747, %r748}, {%f987, %f988, %f989, %f990, %f991, %f992, %f993, %f994};
	wmma.mma.sync.aligned.row.row.m16n16k16.f32.f32 {%f1123, %f1124, %f1125, %f1126, %f1127, %f1128, %f1129, %f1130}, {%r705, %r706, %r707, %r708, %r709, %r710, %r711, %r712}, {%r714, %r715, %r716, %r717, %r718, %r719, %r720, %r721}, {%f995, %f996, %f997, %f998, %f999, %f1000, %f1001, %f1002};
	wmma.mma.sync.aligned.row.row.m16n16k16.f32.f32 {%f1131, %f1132, %f1133, %f1134, %f1135, %f1136, %f1137, %f1138}, {%r705, %r706, %r707, %r708, %r709, %r710, %r711, %r712}, {%r723, %r724, %r725, %r726, %r727, %r728, %r729, %r730}, {%f1003, %f1004, %f1005, %f1006, %f1007, %f1008, %f1009, %f1010};
	wmma.mma.sync.aligned.row.row.m16n16k16.f32.f32 {%f1139, %f1140, %f1141, %f1142, %f1143, %f1144, %f1145, %f1146}, {%r705, %r706, %r707, %r708, %r709, %r710, %r711, %r712}, {%r732, %r733, %r734, %r735, %r736, %r737, %r738, %r739}, {%f1011, %f1012, %f1013, %f1014, %f1015, %f1016, %f1017, %f1018};
	wmma.mma.sync.aligned.row.row.m16n16k16.f32.f32 {%f1147, %f1148, %f1149, %f1150, %f1151, %f1152, %f1153, %f1154}, {%r705, %r706, %r707, %r708, %r709, %r710, %r711, %r712}, {%r741, %r742, %r743, %r744, %r745, %r746, %r747, %r748}, {%f1019, %f1020, %f1021, %f1022, %f1023, %f1024, %f1025, %f1026};
	add.s32 	%r749, %r677, 512;
	wmma.load.a.sync.aligned.row.m16n16k16.shared.f16 	{%r750, %r751, %r752, %r753, %r754, %r755, %r756, %r757}, [%r749], %r373;
	add.s32 	%r758, %r677, 1536;
	wmma.load.a.sync.aligned.row.m16n16k16.shared.f16 	{%r759, %r760, %r761, %r762, %r763, %r764, %r765, %r766}, [%r758], %r373;
	add.s32 	%r767, %r677, 2560;
	wmma.load.a.sync.aligned.row.m16n16k16.shared.f16 	{%r768, %r769, %r770, %r771, %r772, %r773, %r774, %r775}, [%r767], %r373;
	add.s32 	%r776, %r677, 3584;
	wmma.load.a.sync.aligned.row.m16n16k16.shared.f16 	{%r777, %r778, %r779, %r780, %r781, %r782, %r783, %r784}, [%r776], %r373;
	add.s32 	%r785, %r676, 36864;
	wmma.load.b.sync.aligned.row.m16n16k16.shared.f16 	{%r786, %r787, %r788, %r789, %r790, %r791, %r792, %r793}, [%r785], %r373;
	add.s32 	%r794, %r676, 37376;
	wmma.load.b.sync.aligned.row.m16n16k16.shared.f16 	{%r795, %r796, %r797, %r798, %r799, %r800, %r801, %r802}, [%r794], %r373;
	add.s32 	%r803, %r676, 37888;
	wmma.load.b.sync.aligned.row.m16n16k16.shared.f16 	{%r804, %r805, %r806, %r807, %r808, %r809, %r810, %r811}, [%r803], %r373;
	add.s32 	%r812, %r676, 38400;
	wmma.load.b.sync.aligned.row.m16n16k16.shared.f16 	{%r813, %r814, %r815, %r816, %r817, %r818, %r819, %r820}, [%r812], %r373;
	wmma.mma.sync.aligned.row.row.m16n16k16.f32.f32 {%f1155, %f1156, %f1157, %f1158, %f1159, %f1160, %f1161, %f1162}, {%r750, %r751, %r752, %r753, %r754, %r755, %r756, %r757}, {%r786, %r787, %r788, %r789, %r790, %r791, %r792, %r793}, {%f1027, %f1028, %f1029, %f1030, %f1031, %f1032, %f1033, %f1034};
	wmma.mma.sync.aligned.row.row.m16n16k16.f32.f32 {%f1163, %f1164, %f1165, %f1166, %f1167, %f1168, %f1169, %f1170}, {%r750, %r751, %r752, %r753, %r754, %r755, %r756, %r757}, {%r795, %r796, %r797, %r798, %r799, %r800, %r801, %r802}, {%f1035, %f1036, %f1037, %f1038, %f1039, %f1040, %f1041, %f1042};
	wmma.mma.sync.aligned.row.row.m16n16k16.f32.f32 {%f1171, %f1172, %f1173, %f1174, %f1175, %f1176, %f1177, %f1178}, {%r750, %r751, %r752, %r753, %r754, %r755, %r756, %r757}, {%r804, %r805, %r806, %r807, %r808, %r809, %r810, %r811}, {%f1043, %f1044, %f1045, %f1046, %f1047, %f1048, %f1049, %f1050};
	wmma.mma.sync.aligned.row.row.m16n16k16.f32.f32 {%f1179, %f1180, %f1181, %f1182, %f1183, %f1184, %f1185, %f1186}, {%r750, %r751, %r752, %r753, %r754, %r755, %r756, %r757}, {%r813, %r814, %r815, %r816, %r817, %r818, %r819, %r820}, {%f1051, %f1052, %f1053, %f1054, %f1055, %f1056, %f1057, %f1058};
	wmma.mma.sync.aligned.row.row.m16n16k16.f32.f32 {%f1187, %f1188, %f1189, %f1190, %f1191, %f1192, %f1193, %f1194}, {%r759, %r760, %r761, %r762, %r763, %r764, %r765, %r766}, {%r786, %r787, %r788, %r789, %r790, %r791, %r792, %r793}, {%f1059, %f1060, %f1061, %f1062, %f1063, %f1064, %f1065, %f1066};
	wmma.mma.sync.aligned.row.row.m16n16k16.f32.f32 {%f1195, %f1196, %f1197, %f1198, %f1199, %f1200, %f1201, %f1202}, {%r759, %r760, %r761, %r762, %r763, %r764, %r765, %r766}, {%r795, %r796, %r797, %r798, %r799, %r800, %r801, %r802}, {%f1067, %f1068, %f1069, %f1070, %f1071, %f1072, %f1073, %f1074};
	wmma.mma.sync.aligned.row.row.m16n16k16.f32.f32 {%f1203, %f1204, %f1205, %f1206, %f1207, %f1208, %f1209, %f1210}, {%r759, %r760, %r761, %r762, %r763, %r764, %r765, %r766}, {%r804, %r805, %r806, %r807, %r808, %r809, %r810, %r811}, {%f1075, %f1076, %f1077, %f1078, %f1079, %f1080, %f1081, %f1082};
	wmma.mma.sync.aligned.row.row.m16n16k16.f32.f32 {%f1211, %f1212, %f1213, %f1214, %f1215, %f1216, %f1217, %f1218}, {%r759, %r760, %r761, %r762, %r763, %r764, %r765, %r766}, {%r813, %r814, %r815, %r816, %r817, %r818, %r819, %r820}, {%f1083, %f1084, %f1085, %f1086, %f1087, %f1088, %f1089, %f1090};
	wmma.mma.sync.aligned.row.row.m16n16k16.f32.f32 {%f1219, %f1220, %f1221, %f1222, %f1223, %f1224, %f1225, %f1226}, {%r768, %r769, %r770, %r771, %r772, %r773, %r774, %r775}, {%r786, %r787, %r788, %r789, %r790, %r791, %r792, %r793}, {%f1091, %f1092, %f1093, %f1094, %f1095, %f1096, %f1097, %f1098};
	wmma.mma.sync.aligned.row.row.m16n16k16.f32.f32 {%f1227, %f1228, %f1229, %f1230, %f1231, %f1232, %f1233, %f1234}, {%r768, %r769, %r770, %r771, %r772, %r773, %r774, %r775}, {%r795, %r796, %r797, %r798, %r799, %r800, %r801, %r802}, {%f1099, %f1100, %f1101, %f1102, %f1103, %f1104, %f1105, %f1106};
	wmma.mma.sync.aligned.row.row.m16n16k16.f32.f32 {%f1235, %f1236, %f1237, %f1238, %f1239, %f1240, %f1241, %f1242}, {%r768, %r769, %r770, %r771, %r772, %r773, %r774, %r775}, {%r804, %r805, %r806, %r807, %r808, %r809, %r810, %r811}, {%f1107, %f1108, %f1109, %f1110, %f1111, %f1112, %f1113, %f1114};
	wmma.mma.sync.aligned.row.row.m16n16k16.f32.f32 {%f1243, %f1244, %f1245, %f1246, %f1247, %f1248, %f1249, %f1250}, {%r768, %r769, %r770, %r771, %r772, %r773, %r774, %r775}, {%r813, %r814, %r815, %r816, %r817, %r818, %r819, %r820}, {%f1115, %f1116, %f1117, %f1118, %f1119, %f1120, %f1121, %f1122};
	wmma.mma.sync.aligned.row.row.m16n16k16.f32.f32 {%f1251, %f1252, %f1253, %f1254, %f1255, %f1256, %f1257, %f1258}, {%r777, %r778, %r779, %r780, %r781, %r782, %r783, %r784}, {%r786, %r787, %r788, %r789, %r790, %r791, %r792, %r793}, {%f1123, %f1124, %f1125, %f1126, %f1127, %f1128, %f1129, %f1130};
	wmma.mma.sync.aligned.row.row.m16n16k16.f32.f32 {%f1259, %f1260, %f1261, %f1262, %f1263, %f1264, %f1265, %f1266}, {%r777, %r778, %r779, %r780, %r781, %r782, %r783, %r784}, {%r795, %r796, %r797, %r798, %r799, %r800, %r801, %r802}, {%f1131, %f1132, %f1133, %f1134, %f1135, %f1136, %f1137, %f1138};
	wmma.mma.sync.aligned.row.row.m16n16k16.f32.f32 {%f1267, %f1268, %f1269, %f1270, %f1271, %f1272, %f1273, %f1274}, {%r777, %r778, %r779, %r780, %r781, %r782, %r783, %r784}, {%r804, %r805, %r806, %r807, %r808, %r809, %r810, %r811}, {%f1139, %f1140, %f1141, %f1142, %f1143, %f1144, %f1145, %f1146};
	wmma.mma.sync.aligned.row.row.m16n16k16.f32.f32 {%f1275, %f1276, %f1277, %f1278, %f1279, %f1280, %f1281, %f1282}, {%r777, %r778, %r779, %r780, %r781, %r782, %r783, %r784}, {%r813, %r814, %r815, %r816, %r817, %r818, %r819, %r820}, {%f1147, %f1148, %f1149, %f1150, %f1151, %f1152, %f1153, %f1154};
	bar.sync 	0;
	shl.b32 	%r821, %r369, 13;
	add.s32 	%r822, %r370, %r821;
	shl.b32 	%r823, %r822, 2;
	add.s32 	%r824, %r364, %r823;
	wmma.store.d.sync.aligned.row.m16n16k16.shared.f32 	[%r824], {%f1155, %f1156, %f1157, %f1158, %f1159, %f1160, %f1161, %f1162}, %r373;
	add.s32 	%r825, %r824, 1024;
	wmma.store.d.sync.aligned.row.m16n16k16.shared.f32 	[%r825], {%f1163, %f1164, %f1165, %f1166, %f1167, %f1168, %f1169, %f1170}, %r373;
	add.s32 	%r826, %r824, 2048;
	wmma.store.d.sync.aligned.row.m16n16k16.shared.f32 	[%r826], {%f1171, %f1172, %f1173, %f1174, %f1175, %f1176, %f1177, %f1178}, %r373;
	add.s32 	%r827, %r824, 3072;
	wmma.store.d.sync.aligned.row.m16n16k16.shared.f32 	[%r827], {%f1179, %f1180, %f1181, %f1182, %f1183, %f1184, %f1185, %f1186}, %r373;
	add.s32 	%r828, %r824, 8192;
	wmma.store.d.sync.aligned.row.m16n16k16.shared.f32 	[%r828], {%f1187, %f1188, %f1189, %f1190, %f1191, %f1192, %f1193, %f1194}, %r373;
	add.s32 	%r829, %r824, 9216;
	wmma.store.d.sync.aligned.row.m16n16k16.shared.f32 	[%r829], {%f1195, %f1196, %f1197, %f1198, %f1199, %f1200, %f1201, %f1202}, %r373;
	add.s32 	%r830, %r824, 10240;
	wmma.store.d.sync.aligned.row.m16n16k16.shared.f32 	[%r830], {%f1203, %f1204, %f1205, %f1206, %f1207, %f1208, %f1209, %f1210}, %r373;
	add.s32 	%r831, %r824, 11264;
	wmma.store.d.sync.aligned.row.m16n16k16.shared.f32 	[%r831], {%f1211, %f1212, %f1213, %f1214, %f1215, %f1216, %f1217, %f1218}, %r373;
	add.s32 	%r832, %r824, 16384;
	wmma.store.d.sync.aligned.row.m16n16k16.shared.f32 	[%r832], {%f1219, %f1220, %f1221, %f1222, %f1223, %f1224, %f1225, %f1226}, %r373;
	add.s32 	%r833, %r824, 17408;
	wmma.store.d.sync.aligned.row.m16n16k16.shared.f32 	[%r833], {%f1227, %f1228, %f1229, %f1230, %f1231, %f1232, %f1233, %f1234}, %r373;
	add.s32 	%r834, %r824, 18432;
	wmma.store.d.sync.aligned.row.m16n16k16.shared.f32 	[%r834], {%f1235, %f1236, %f1237, %f1238, %f1239, %f1240, %f1241, %f1242}, %r373;
	add.s32 	%r835, %r824, 19456;
	wmma.store.d.sync.aligned.row.m16n16k16.shared.f32 	[%r835], {%f1243, %f1244, %f1245, %f1246, %f1247, %f1248, %f1249, %f1250}, %r373;
	add.s32 	%r836, %r824, 24576;
	wmma.store.d.sync.aligned.row.m16n16k16.shared.f32 	[%r836], {%f1251, %f1252, %f1253, %f1254, %f1255, %f1256, %f1257, %f1258}, %r373;
	add.s32 	%r837, %r824, 25600;
	wmma.store.d.sync.aligned.row.m16n16k16.shared.f32 	[%r837], {%f1259, %f1260, %f1261, %f1262, %f1263, %f1264, %f1265, %f1266}, %r373;
	add.s32 	%r838, %r824, 26624;
	wmma.store.d.sync.aligned.row.m16n16k16.shared.f32 	[%r838], {%f1267, %f1268, %f1269, %f1270, %f1271, %f1272, %f1273, %f1274}, %r373;
	add.s32 	%r839, %r824, 27648;
	wmma.store.d.sync.aligned.row.m16n16k16.shared.f32 	[%r839], {%f1275, %f1276, %f1277, %f1278, %f1279, %f1280, %f1281, %f1282}, %r373;
	bar.sync 	0;
	shl.b32 	%r840, %r366, 5;
	mov.u32 	%r841, %tid.x;
	add.s32 	%r842, %r840, %r841;
	shl.b32 	%r843, %r369, 6;
	add.s32 	%r844, %r842, %r843;
	shl.b32 	%r845, %r844, 4;
	and.b32  	%r846, %r845, 2096896;
	and.b32  	%r847, %r841, 15;
	or.b32  	%r44, %r846, %r847;
	mov.u32 	%r848, %ctaid.y;
	mul.lo.s32 	%r849, %r848, %r882;
	shl.b32 	%r850, %r849, 7;
	add.s32 	%r851, %r841, %r850;
	mov.u32 	%r852, %ctaid.x;
	shl.b32 	%r853, %r852, 7;
	add.s32 	%r854, %r851, %r853;
	add.s32 	%r855, %r854, %r843;
	add.s32 	%r896, %r855, %r840;
	cvta.to.global.u64 	%rd1, %rd90;
	mov.b32 	%r897, 4;
	mov.b32 	%r895, 0;
$L__BB0_4:
	ld.param.u32 	%r883, [_Z13matmul_kerneliiiP6__halfS0_S0__param_1];
	and.b32  	%r856, %r895, 14336;
	shl.b32 	%r857, %r897, 4;
	add.s32 	%r858, %r857, -64;
	and.b32  	%r859, %r858, 128;
	add.s32 	%r860, %r44, %r856;
	add.s32 	%r861, %r860, %r859;
	shl.b32 	%r862, %r861, 2;
	add.s32 	%r864, %r364, %r862;
	ld.shared.f32 	%f1283, [%r864];
	// begin inline asm
	{  cvt.rn.f16.f32 %rs1, %f1283;}

	// end inline asm
	mul.wide.s32 	%rd78, %r896, 2;
	add.s64 	%rd79, %rd1, %rd78;
	st.global.u16 	[%rd79], %rs1;
	add.s32 	%r865, %r857, -48;
	and.b32  	%r866, %r865, 144;
	add.s32 	%r867, %r860, %r866;
	shl.b32 	%r868, %r867, 2;
	add.s32 	%r869, %r364, %r868;
	ld.shared.f32 	%f1284, [%r869];
	// begin inline asm
	{  cvt.rn.f16.f32 %rs2, %f1284;}

	// end inline asm
	mul.wide.s32 	%rd80, %r883, 2;
	add.s64 	%rd81, %rd79, %rd80;
	st.global.u16 	[%rd81], %rs2;
	add.s32 	%r870, %r857, -32;
	and.b32  	%r871, %r870, 160;
	add.s32 	%r872, %r860, %r871;
	shl.b32 	%r873, %r872, 2;
	add.s32 	%r874, %r364, %r873;
	ld.shared.f32 	%f1285, [%r874];
	// begin inline asm
	{  cvt.rn.f16.f32 %rs3, %f1285;}

	// end inline asm
	add.s64 	%rd82, %rd81, %rd80;
	st.global.u16 	[%rd82], %rs3;
	ld.shared.f32 	%f1286, [%r869+128];
	// begin inline asm
	{  cvt.rn.f16.f32 %rs4, %f1286;}

	// end inline asm
	add.s64 	%rd83, %rd82, %rd80;
	st.global.u16 	[%rd83], %rs4;
	and.b32  	%r875, %r857, 192;
	add.s32 	%r876, %r860, %r875;
	shl.b32 	%r877, %r876, 2;
	add.s32 	%r878, %r364, %r877;
	ld.shared.f32 	%f1287, [%r878];
	// begin inline asm
	{  cvt.rn.f16.f32 %rs5, %f1287;}

	// end inline asm
	add.s64 	%rd84, %rd83, %rd80;
	st.global.u16 	[%rd84], %rs5;
	ld.shared.f32 	%f1288, [%r869+256];
	// begin inline asm
	{  cvt.rn.f16.f32 %rs6, %f1288;}

	// end inline asm
	add.s64 	%rd85, %rd84, %rd80;
	st.global.u16 	[%rd85], %rs6;
	ld.shared.f32 	%f1289, [%r874+256];
	// begin inline asm
	{  cvt.rn.f16.f32 %rs7, %f1289;}

	// end inline asm
	add.s64 	%rd86, %rd85, %rd80;
	st.global.u16 	[%rd86], %rs7;
	ld.shared.f32 	%f1290, [%r869+384];
	// begin inline asm
	{  cvt.rn.f16.f32 %rs8, %f1290;}

	// end inline asm
	add.s64 	%rd87, %rd86, %rd80;
	st.global.u16 	[%rd87], %rs8;
	add.s32 	%r897, %r897, 8;
	shl.b32 	%r879, %r883, 3;
	add.s32 	%r896, %r896, %r879;
	add.s32 	%r895, %r895, 1024;
	setp.ne.s32 	%p3, %r897, 132;
	@%p3 bra 	$L__BB0_4;
	ret;

}


// ===== COMPILED SASS (sm_100) =====

	.target	sm_100

	.elftype	@"ET_EXEC"


//--------------------- .note.nv.tkinfo           --------------------------
	.section	.note.nv.tkinfo,"",@"SHT_NOTE"
	.sectionflags	@"SHF_NOTE_NV_TKINFO"
	.tkinfo
        /*0018*/ 	.word	0x00000002
        /*0030*/ 	.string	""
        /*0030*/ 	.string	"ptxas"
        /*0030*/ 	.string	"Cuda compilation tools, release 13.0, V13.0.88"
        /*0030*/ 	.string	"Build cuda_13.0.r13.0/compiler.36424714_0"
        /*0030*/ 	.string	"-arch sm_100 -m 64 "



//--------------------- .note.nv.cuinfo           --------------------------
	.section	.note.nv.cuinfo,"",@"SHT_NOTE"
	.sectionflags	@"SHF_NOTE_NV_CUINFO"
        /*0018*/ 	.short	0x0002
        /*001a*/ 	.short	0x0064
        /*001c*/ 	.short	0x0082
	.zero		2


//--------------------- .nv.info                  --------------------------
	.section	.nv.info,"",@"SHT_CUDA_INFO"
	.align	4


	//----- nvinfo : EIATTR_REGCOUNT
	.align		4
        /*0000*/ 	.byte	0x04, 0x2f
        /*0002*/ 	.short	(.L_1 - .L_0)
	.align		4
.L_0:
        /*0004*/ 	.word	index@(_Z13matmul_kerneliiiP6__halfS0_S0_)
        /*0008*/ 	.word	0x000000d3


	//----- nvinfo : EIATTR_FRAME_SIZE
	.align		4
.L_1:
        /*000c*/ 	.byte	0x04, 0x11
        /*000e*/ 	.short	(.L_3 - .L_2)
	.align		4
.L_2:
        /*0010*/ 	.word	index@(_Z13matmul_kerneliiiP6__halfS0_S0_)
        /*0014*/ 	.word	0x00000000


	//----- nvinfo : EIATTR_MIN_STACK_SIZE
	.align		4
.L_3:
        /*0018*/ 	.byte	0x04, 0x12
        /*001a*/ 	.short	(.L_5 - .L_4)
	.align		4
.L_4:
        /*001c*/ 	.word	index@(_Z13matmul_kerneliiiP6__halfS0_S0_)
        /*0020*/ 	.word	0x00000000
.L_5:


//--------------------- .nv.compat                --------------------------
	.section	.nv.compat,"",@"SHT_CUDA_COMPAT_INFO"
	.align	4
        /*0000*/ 	.byte	0x02, 0x09, 0x00, 0x00, 0x02, 0x02, 0x01, 0x00, 0x02, 0x05, 0x05, 0x00, 0x03, 0x07, 0x01, 0x01
        /*0010*/ 	.byte	0x02, 0x03, 0x00, 0x00, 0x02, 0x06, 0x01, 0x00, 0x04, 0x0b, 0x08, 0x00, 0x09, 0x00, 0x00, 0x00
        /*0020*/ 	.byte	0x00, 0x00, 0x00, 0x00


//--------------------- .nv.info._Z13matmul_kerneliiiP6__halfS0_S0_ --------------------------
	.section	.nv.info._Z13matmul_kerneliiiP6__halfS0_S0_,"",@"SHT_CUDA_INFO"
	.sectionflags	@""
	.align	4


	//----- nvinfo : EIATTR_CUDA_API_VERSION
	.align		4
        /*0000*/ 	.byte	0x04, 0x37
        /*0002*/ 	.short	(.L_7 - .L_6)
.L_6:
        /*0004*/ 	.word	0x00000082


	//----- nvinfo : EIATTR_KPARAM_INFO
	.align		4
.L_7:
        /*0008*/ 	.byte	0x04, 0x17
        /*000a*/ 	.short	(.L_9 - .L_8)
.L_8:
        /*000c*/ 	.word	0x00000000
        /*0010*/ 	.short	0x0005
        /*0012*/ 	.short	0x0020
        /*0014*/ 	.byte	0x00, 0xf5, 0x21, 0x00


	//----- nvinfo : EIATTR_KPARAM_INFO
	.align		4
.L_9:
        /*0018*/ 	.byte	0x04, 0x17
        /*001a*/ 	.short	(.L_11 - .L_10)
.L_10:
        /*001c*/ 	.word	0x00000000
        /*0020*/ 	.short	0x0004
        /*0022*/ 	.short	0x0018
        /*0024*/ 	.byte	0x00, 0xf5, 0x21, 0x00


	//----- nvinfo : EIATTR_KPARAM_INFO
	.align		4
.L_11:
        /*0028*/ 	.byte	0x04, 0x17
        /*002a*/ 	.short	(.L_13 - .L_12)
.L_12:
        /*002c*/ 	.word	0x00000000
        /*0030*/ 	.short	0x0003
        /*0032*/ 	.short	0x0010
        /*0034*/ 	.byte	0x00, 0xf5, 0x21, 0x00


	//----- nvinfo : EIATTR_KPARAM_INFO
	.align		4
.L_13:
        /*0038*/ 	.byte	0x04, 0x17
        /*003a*/ 	.short	(.L_15 - .L_14)
.L_14:
        /*003c*/ 	.word	0x00000000
        /*0040*/ 	.short	0x0002
        /*0042*/ 	.short	0x0008
        /*0044*/ 	.byte	0x00, 0xf0, 0x11, 0x00


	//----- nvinfo : EIATTR_KPARAM_INFO
	.align		4
.L_15:
        /*0048*/ 	.byte	0x04, 0x17
        /*004a*/ 	.short	(.L_17 - .L_16)
.L_16:
        /*004c*/ 	.word	0x00000000
        /*0050*/ 	.short	0x0001
        /*0052*/ 	.short	0x0004
        /*0054*/ 	.byte	0x00, 0xf0, 0x11, 0x00


	//----- nvinfo : EIATTR_KPARAM_INFO
	.align		4
.L_17:
        /*0058*/ 	.byte	0x04, 0x17
        /*005a*/ 	.short	(.L_19 - .L_18)
.L_18:
        /*005c*/ 	.word	0x00000000
        /*0060*/ 	.short	0x0000
        /*0062*/ 	.short	0x0000
        /*0064*/ 	.byte	0x00, 0xf0, 0x11, 0x00


	//----- nvinfo : EIATTR_SPARSE_MMA_MASK
	.align		4
.L_19:
        /*0068*/ 	.byte	0x03, 0x50
        /*006a*/ 	.short	0x0000


	//----- nvinfo : EIATTR_WMMA_USED
	.align		4
        /*006c*/ 	.byte	0x01, 0x2b
	.zero		2


	//----- nvinfo : EIATTR_MAXREG_COUNT
	.align		4
        /*0070*/ 	.byte	0x03, 0x1b
        /*0072*/ 	.short	0x00ff


	//----- nvinfo : EIATTR_NUM_BARRIERS
	.align		4
        /*0074*/ 	.byte	0x02, 0x4c
        /*0076*/ 	.byte	0x01
	.zero		1


	//----- nvinfo : EIATTR_MERCURY_ISA_VERSION
	.align		4
        /*0078*/ 	.byte	0x03, 0x5f
        /*007a*/ 	.short	0x0101


	//----- nvinfo : EIATTR_VRC_CTA_INIT_COUNT
	.align		4
        /*007c*/ 	.byte	0x02, 0x4a
	.zero		1
	.zero		1


	//----- nvinfo : EIATTR_EXIT_INSTR_OFFSETS
	.align		4
        /*0080*/ 	.byte	0x04, 0x1c
        /*0082*/ 	.short	(.L_21 - .L_20)


	//   ....[0]....
.L_20:
        /*0084*/ 	.word	0x000065c0


	//----- nvinfo : EIATTR_CBANK_PARAM_SIZE
	.align		4
.L_21:
        /*0088*/ 	.byte	0x03, 0x19
        /*008a*/ 	.short	0x0028


	//----- nvinfo : EIATTR_PARAM_CBANK
	.align		4
        /*008c*/ 	.byte	0x04, 0x0a
        /*008e*/ 	.short	(.L_23 - .L_22)
	.align		4
.L_22:
        /*0090*/ 	.word	index@(.nv.constant0._Z13matmul_kerneliiiP6__halfS0_S0_)
        /*0094*/ 	.short	0x0380
        /*0096*/ 	.short	0x0028


	//----- nvinfo : EIATTR_SW_WAR
	.align		4
.L_23:
        /*0098*/ 	.byte	0x04, 0x36
        /*009a*/ 	.short	(.L_25 - .L_24)
.L_24:
        /*009c*/ 	.word	0x00000008
.L_25:


//--------------------- .nv.callgraph             --------------------------
	.section	.nv.callgraph,"",@"SHT_CUDA_CALLGRAPH"
	.align	4
	.sectionentsize	8
	.align		4
        /*0000*/ 	.word	0x00000000
	.align		4
        /*0004*/ 	.word	0xffffffff
	.align		4
        /*0008*/ 	.word	0x00000000
	.align		4
        /*000c*/ 	.word	0xfffffffe
	.align		4
        /*0010*/ 	.word	0x00000000
	.align		4
        /*0014*/ 	.word	0xfffffffd
	.align		4
        /*0018*/ 	.word	0x00000000
	.align		4
        /*001c*/ 	.word	0xfffffffc


//--------------------- .text._Z13matmul_kerneliiiP6__halfS0_S0_ --------------------------
	.section	.text._Z13matmul_kerneliiiP6__halfS0_S0_,"ax",@progbits
	.align	128
        .global         _Z13matmul_kerneliiiP6__halfS0_S0_
        .type           _Z13matmul_kerneliiiP6__halfS0_S0_,@function
        .size           _Z13matmul_kerneliiiP6__halfS0_S0_,(.L_x_3 - _Z13matmul_kerneliiiP6__halfS0_S0_)
        .other          _Z13matmul_kerneliiiP6__halfS0_S0_,@"STO_CUDA_ENTRY STV_DEFAULT"
_Z13matmul_kerneliiiP6__halfS0_S0_:
.text._Z13matmul_kerneliiiP6__halfS0_S0_:
[----:B------:R-:W-:Y:S01]  /*0000*/  LDC R1, c[0x0][0x37c] ;  /* 0x0000df00ff017b82 */ /* 0x000fe20000000800 */
[----:B------:R-:W1:Y:S01]  /*0010*/  S2R R2, SR_TID.X ;  /* 0x0000000000027919 */ /* 0x000e620000002100 */
[----:B------:R-:W2:Y:S06]  /*0020*/  LDCU UR7, c[0x0][0x388] ;  /* 0x00007100ff0777ac */ /* 0x000eac0008000800 */
[----:B------:R-:W3:Y:S01]  /*0030*/  S2UR UR6, SR_CgaCtaId ;  /* 0x00000000000679c3 */ /* 0x000ee20000008800 */
[----:B------:R-:W-:Y:S01]  /*0040*/  CS2R R62, SRZ ;  /* 0x00000000003e7805 */ /* 0x000fe2000001ff00 */
[----:B------:R-:W4:Y:S01]  /*0050*/  S2R R181, SR_TID.Y ;  /* 0x0000000000b57919 */ /* 0x000f220000002200 */
[----:B------:R-:W5:Y:S01]  /*0060*/  LDCU.64 UR8, c[0x0][0x390] ;  /* 0x00007200ff0877ac */ /* 0x000f620008000a00 */
[----:B------:R-:W-:-:S02]  /*0070*/  CS2R R60, SRZ ;  /* 0x00000000003c7805 */ /* 0x000fc4000001ff00 */
[----:B------:R-:W-:Y:S01]  /*0080*/  CS2R R58, SRZ ;  /* 0x00000000003a7805 */ /* 0x000fe2000001ff00 */
[----:B------:R-:W5:Y:S01]  /*0090*/  S2R R180, SR_TID.Z ;  /* 0x0000000000b47919 */ /* 0x000f620000002300 */
[----:B------:R-:W5:Y:S01]  /*00a0*/  LDCU.64 UR12, c[0x0][0x358] ;  /* 0x00006b00ff0c77ac */ /* 0x000f620008000a00 */
[----:B------:R-:W5:Y:S01]  /*00b0*/  LDC.64 R206, c[0x0][0x390] ;  /* 0x0000e400ffce7b82 */ /* 0x000f620000000a00 */
[----:B------:R-:W-:Y:S01]  /*00c0*/  CS2R R56, SRZ ;  /* 0x0000000000387805 */ /* 0x000fe2000001ff00 */
[----:B------:R-:W5:Y:S01]  /*00d0*/  S2R R183, SR_CTAID.Y ;  /* 0x0000000000b77919 */ /* 0x000f620000002600 */
[----:B------:R-:W-:Y:S01]  /*00e0*/  UMOV UR4, 0x400 ;  /* 0x0000040000047882 */ /* 0x000fe20000000000 */
[----:B------:R-:W-:Y:S02]  /*00f0*/  CS2R R54, SRZ ;  /* 0x0000000000367805 */ /* 0x000fe4000001ff00 */
[----:B------:R-:W-:Y:S02]  /*0100*/  CS2R R52, SRZ ;  /* 0x0000000000347805 */ /* 0x000fe4000001ff00 */
[----:B------:R-:W-:-:S02]  /*0110*/  CS2R R50, SRZ ;  /* 0x0000000000327805 */ /* 0x000fc4000001ff00 */
[----:B------:R-:W-:Y:S01]  /*0120*/  CS2R R48, SRZ ;  /* 0x0000000000307805 */ /* 0x000fe2000001ff00 */
[----:B------:R-:W5:Y:S01]  /*0130*/  LDC.64 R204, c[0x0][0x398] ;  /* 0x0000e600ffcc7b82 */ /* 0x000f620000000a00 */
[----:B--2---:R-:W-:Y:S01]  /*0140*/  UISETP.GE.AND UP0, UPT, UR7, 0x80, UPT ;  /* 0x000000800700788c */ /* 0x004fe2000bf06270 */
[----:B------:R-:W-:Y:S02]  /*0150*/  CS2R R46, SRZ ;  /* 0x00000000002e7805 */ /* 0x000fe4000001ff00 */
[----:B------:R-:W-:Y:S02]  /*0160*/  CS2R R44, SRZ ;  /* 0x00000000002c7805 */ /* 0x000fe4000001ff00 */
[----:B------:R-:W-:Y:S02]  /*0170*/  CS2R R42, SRZ ;  /* 0x00000000002a7805 */ /* 0x000fe4000001ff00 */
[----:B------:R-:W-:Y:S02]  /*0180*/  CS2R R66, SRZ ;  /* 0x0000000000427805 */ /* 0x000fe4000001ff00 */
[----:B------:R-:W-:-:S02]  /*0190*/  CS2R R64, SRZ ;  /* 0x0000000000407805 */ /* 0x000fc4000001ff00 */
[----:B------:R-:W-:Y:S01]  /*01a0*/  CS2R R70, SRZ ;  /* 0x0000000000467805 */ /* 0x000fe2000001ff00 */
[----:B---3--:R-:W-:Y:S01]  /*01b0*/  ULEA UR6, UR6, UR4, 0x18 ;  /* 0x0000000406067291 */ /* 0x008fe2000f8ec0ff */
[----:B------:R-:W-:Y:S01]  /*01c0*/  CS2R R68, SRZ ;  /* 0x0000000000447805 */ /* 0x000fe2000001ff00 */
[----:B------:R-:W-:Y:S01]  /*01d0*/  USHF.R.S32.HI UR4, URZ, 0x1f, UR7 ;  /* 0x0000001fff047899 */ /* 0x000fe20008011407 */
[----:B------:R-:W-:Y:S01]  /*01e0*/  CS2R R74, SRZ ;  /* 0x00000000004a7805 */ /* 0x000fe2000001ff00 */
[----:B------:R-:W-:Y:S01]  /*01f0*/  UIADD3 UR5, UPT, UPT, UR6, 0x8000, URZ ;  /* 0x0000800006057890 */ /* 0x000fe2000fffe0ff */
[----:B------:R-:W-:Y:S01]  /*0200*/  CS2R R72, SRZ ;  /* 0x0000000000487805 */ /* 0x000fe2000001ff00 */
[----:B-1----:R-:W-:Y:S01]  /*0210*/  IMAD.SHL.U32 R8, R2, 0x8, RZ ;  /* 0x0000000802087824 */ /* 0x002fe200078e00ff */
[----:B------:R-:W-:Y:S01]  /*0220*/  ULEA.HI UR4, UR4, UR7, URZ, 0x5 ;  /* 0x0000000704047291 */ /* 0x000fe2000f8f28ff */
[----:B------:R-:W-:Y:S02]  /*0230*/  CS2R R78, SRZ ;  /* 0x00000000004e7805 */ /* 0x000fe4000001ff00 */
[----:B------:R-:W-:Y:S01]  /*0240*/  CS2R R76, SRZ ;  /* 0x00000000004c7805 */ /* 0x000fe2000001ff00 */
[----:B----4-:R-:W-:Y:S01]  /*0250*/  IMAD R3, R181, 0x20, R2 ;  /* 0x00000020b5037824 */ /* 0x010fe200078e0202 */
[----:B------:R-:W-:Y:S01]  /*0260*/  LOP3.LUT R5, R8, 0x8, RZ, 0xc0, !PT ;  /* 0x0000000808057812 */ /* 0x000fe200078ec0ff */
[----:B------:R-:W-:Y:S01]  /*0270*/  IMAD.SHL.U32 R2, R2, 0x80, RZ ;  /* 0x0000008002027824 */ /* 0x000fe200078e00ff */
[----:B------:R-:W-:Y:S01]  /*0280*/  CS2R R82, SRZ ;  /* 0x0000000000527805 */ /* 0x000fe2000001ff00 */
[----:B-----5:R-:W-:Y:S01]  /*0290*/  IMAD R3, R180, 0x40, R3 ;  /* 0x00000040b4037824 */ /* 0x020fe200078e0203 */
[----:B------:R-:W-:-:S02]  /*02a0*/  CS2R R80, SRZ ;  /* 0x0000000000507805 */ /* 0x000fc4000001ff00 */
[----:B------:R-:W-:Y:S02]  /*02b0*/  CS2R R86, SRZ ;  /* 0x0000000000567805 */ /* 0x000fe4000001ff00 */
[C-C-:B------:R-:W-:Y:S02]  /*02c0*/  LOP3.LUT R7, R5.reuse, 0x100, R2.reuse, 0xf8, !PT ;  /* 0x0000010005077812 */ /* 0x140fe400078ef802 */
[----:B------:R-:W-:Y:S02]  /*02d0*/  CS2R R84, SRZ ;  /* 0x0000000000547805 */ /* 0x000fe4000001ff00 */
[----:B------:R-:W-:Y:S02]  /*02e0*/  SHF.R.U32.HI R0, RZ, 0x2, R3 ;  /* 0x00000002ff007819 */ /* 0x000fe40000011603 */
[----:B------:R-:W-:Y:S02]  /*02f0*/  CS2R R90, SRZ ;  /* 0x00000000005a7805 */ /* 0x000fe4000001ff00 */
[----:B------:R-:W-:Y:S01]  /*0300*/  LOP3.LUT R6, R5, 0x700, R2, 0xf8, !PT ;  /* 0x0000070005067812 */ /* 0x000fe200078ef802 */
[C---:B------:R-:W-:Y:S01]  /*0310*/  IMAD.SHL.U32 R2, R3.reuse, 0x4, RZ ;  /* 0x0000000403027824 */ /* 0x040fe200078e00ff */
[----:B------:R-:W-:Y:S01]  /*0320*/  SHF.L.U32 R9, R3, 0x3, RZ ;  /* 0x0000000303097819 */ /* 0x000fe200000006ff */
[----:B------:R-:W-:Y:S01]  /*0330*/  IMAD.SHL.U32 R5, R0, 0x20, RZ ;  /* 0x0000002000057824 */ /* 0x000fe200078e00ff */
[----:B------:R-:W-:-:S02]  /*0340*/  CS2R R88, SRZ ;  /* 0x0000000000587805 */ /* 0x000fc4000001ff00 */
[----:B------:R-:W-:Y:S02]  /*0350*/  CS2R R94, SRZ ;  /* 0x00000000005e7805 */ /* 0x000fe4000001ff00 */
[----:B------:R-:W-:Y:S01]  /*0360*/  LOP3.LUT R4, R6, 0xff800, R9, 0xf8, !PT ;  /* 0x000ff80006047812 */ /* 0x000fe200078ef809 */
[----:B------:R-:W-:Y:S01]  /*0370*/  VIADD R9, R5, 0x800 ;  /* 0x0000080005097836 */ /* 0x000fe20000000000 */
[----:B------:R-:W-:Y:S01]  /*0380*/  LOP3.LUT R2, R7, 0xf0, R2, 0xf8, !PT ;  /* 0x000000f007027812 */ /* 0x000fe200078ef802 */
[C---:B------:R-:W-:Y:S01]  /*0390*/  VIADD R11, R5.reuse, 0xc00 ;  /* 0x00000c00050b7836 */ /* 0x040fe20000000000 */
[----:B------:R-:W-:Y:S01]  /*03a0*/  LOP3.LUT R198, R4, 0xf0, R3, 0xf8, !PT ;  /* 0x000000f004c67812 */ /* 0x000fe200078ef803 */
[----:B------:R-:W-:Y:S01]  /*03b0*/  VIADD R7, R5, 0x400 ;  /* 0x0000040005077836 */ /* 0x000fe20000000000 */
[----:B------:R-:W-:Y:S01]  /*03c0*/  LOP3.LUT R200, R2, 0x7ffffe00, R9, 0xf8, !PT ;  /* 0x7ffffe0002c87812 */ /* 0x000fe200078ef809 */
[----:B------:R-:W-:Y:S01]  /*03d0*/  IMAD R4, R183, 0x80, R0 ;  /* 0x00000080b7047824 */ /* 0x000fe200078e0200 */
[----:B------:R-:W-:-:S02]  /*03e0*/  SHF.R.U32.HI R9, RZ, 0x4, R3 ;  /* 0x00000004ff097819 */ /* 0x000fc40000011603 */
[----:B------:R-:W-:Y:S02]  /*03f0*/  CS2R R92, SRZ ;  /* 0x00000000005c7805 */ /* 0x000fe4000001ff00 */
[C---:B------:R-:W-:Y:S01]  /*0400*/  LOP3.LUT R202, R2.reuse, 0xffe00, R5, 0xf8, !PT ;  /* 0x000ffe0002ca7812 */ /* 0x040fe200078ef805 */
[----:B------:R-:W1:Y:S01]  /*0410*/  S2R R3, SR_CTAID.X ;  /* 0x0000000000037919 */ /* 0x000e620000002500 */
[C---:B------:R-:W-:Y:S01]  /*0420*/  IADD3 R10, PT, PT, R9.reuse, 0x10, RZ ;  /* 0x00000010090a7810 */ /* 0x040fe20007ffe0ff */
[C---:B------:R-:W-:Y:S01]  /*0430*/  VIADD R5, R9.reuse, 0x8 ;  /* 0x0000000809057836 */ /* 0x040fe20000000000 */
[C---:B------:R-:W-:Y:S01]  /*0440*/  LOP3.LUT R199, R2.reuse, 0x7ffffe00, R11, 0xf8, !PT ;  /* 0x7ffffe0002c77812 */ /* 0x040fe200078ef80b */
[----:B------:R-:W-:Y:S01]  /*0450*/  VIADD R12, R9, 0x18 ;  /* 0x00000018090c7836 */ /* 0x000fe20000000000 */
[----:B------:R-:W-:Y:S01]  /*0460*/  LOP3.LUT R7, R2, 0x7ffffe00, R7, 0xf8, !PT ;  /* 0x7ffffe0002077812 */ /* 0x000fe200078ef807 */
[C---:B------:R-:W-:Y:S01]  /*0470*/  IMAD.SHL.U32 R11, R5.reuse, 0x80, RZ ;  /* 0x00000080050b7824 */ /* 0x040fe200078e00ff */
[----:B------:R-:W-:Y:S01]  /*0480*/  IADD3 R2, PT, PT, R4, 0x20, RZ ;  /* 0x0000002004027810 */ /* 0x000fe20007ffe0ff */
[----:B------:R-:W-:Y:S01]  /*0490*/  IMAD.SHL.U32 R15, R10, 0x80, RZ ;  /* 0x000000800a0f7824 */ /* 0x000fe200078e00ff */
[----:B------:R-:W-:Y:S01]  /*04a0*/  LOP3.LUT R0, R8, 0x18, RZ, 0xc0, !PT ;  /* 0x0000001808007812 */ /* 0x000fe200078ec0ff */
[----:B------:R-:W-:Y:S01]  /*04b0*/  IMAD.SHL.U32 R17, R12, 0x80, RZ ;  /* 0x000000800c117824 */ /* 0x000fe200078e00ff */
[----:B------:R-:W-:Y:S01]  /*04c0*/  LOP3.LUT R13, R6, 0x7ffff800, R11, 0xf8, !PT ;  /* 0x7ffff800060d7812 */ /* 0x000fe200078ef80b */
[----:B------:R-:W-:Y:S01]  /*04d0*/  IMAD R11, R2, UR7, RZ ;  /* 0x00000007020b7c24 */ /* 0x000fe2000f8e02ff */
[----:B------:R-:W-:Y:S01]  /*04e0*/  LOP3.LUT R15, R6, 0x7ffff800, R15, 0xf8, !PT ;  /* 0x7ffff800060f7812 */ /* 0x000fe200078ef80f */
[----:B------:R-:W-:Y:S01]  /*04f0*/  IMAD.SHL.U32 R10, R10, 0x10, RZ ;  /* 0x000000100a0a7824 */ /* 0x000fe200078e00ff */
[----:B------:R-:W-:Y:S01]  /*0500*/  LOP3.LUT R17, R6, 0x7ffff800, R17, 0xf8, !PT ;  /* 0x7ffff80006117812 */ /* 0x000fe200078ef811 */
[----:B------:R-:W-:Y:S01]  /*0510*/  IMAD.SHL.U32 R6, R5, 0x10, RZ ;  /* 0x0000001005067824 */ /* 0x000fe200078e00ff */
[----:B------:R-:W-:Y:S01]  /*0520*/  IADD3 R2, P0, PT, R0, R11, RZ ;  /* 0x0000000b00027210 */ /* 0x000fe20007f1e0ff */
[----:B------:R-:W-:Y:S01]  /*0530*/  IMAD R5, R4, UR7, RZ ;  /* 0x0000000704057c24 */ /* 0x000fe2000f8e02ff */
[----:B------:R-:W-:Y:S01]  /*0540*/  LOP3.LUT R196, R15, 0xf0, R10, 0xf8, !PT ;  /* 0x000000f00fc47812 */ /* 0x000fe200078ef80a */
[----:B------:R-:W-:Y:S01]  /*0550*/  IMAD.SHL.U32 R12, R12, 0x10, RZ ;  /* 0x000000100c0c7824 */ /* 0x000fe200078e00ff */
[----:B------:R-:W-:Y:S01]  /*0560*/  LOP3.LUT R197, R13, 0xf0, R6, 0xf8, !PT ;  /* 0x000000f00dc57812 */ /* 0x000fe200078ef806 */
[C---:B------:R-:W-:Y:S01]  /*0570*/  IMAD.IADD R190, R0.reuse, 0x1, R11 ;  /* 0x0000000100be7824 */ /* 0x040fe200078e020b */
[----:B------:R-:W-:Y:S01]  /*0580*/  LEA.HI.X.SX32 R13, R11, RZ, 0x1, P0 ;  /* 0x000000ff0b0d7211 */ /* 0x000fe200000f0eff */
[----:B------:R-:W-:Y:S01]  /*0590*/  IMAD.IADD R192, R0, 0x1, R5 ;  /* 0x0000000100c07824 */ /* 0x000fe200078e0205 */
[----:B------:R-:W-:-:S02]  /*05a0*/  LEA R20, P0, R2, UR8, 0x1 ;  /* 0x0000000802147c11 */ /* 0x000fc4000f8008ff */
[----:B------:R-:W-:Y:S02]  /*05b0*/  CS2R R98, SRZ ;  /* 0x0000000000627805 */ /* 0x000fe4000001ff00 */
[----:B------:R-:W-:Y:S02]  /*05c0*/  IADD3 R6, P1, PT, R0, R5, RZ ;  /* 0x0000000500067210 */ /* 0x000fe40007f3e0ff */
[----:B------:R-:W-:Y:S02]  /*05d0*/  CS2R R96, SRZ ;  /* 0x0000000000607805 */ /* 0x000fe4000001ff00 */
[----:B------:R-:W-:Y:S02]  /*05e0*/  LEA.HI.X R21, R2, UR9, R13, 0x1, P0 ;  /* 0x0000000902157c11 */ /* 0x000fe400080f0c0d */
[----:B------:R-:W-:Y:S01]  /*05f0*/  CS2R R102, SRZ ;  /* 0x0000000000667805 */ /* 0x000fe2000001ff00 */
[----:B------:R-:W2:Y:S01]  /*0600*/  LDC R2, c[0x0][0x384] ;  /* 0x0000e100ff027b82 */ /* 0x000ea20000000800 */
[----:B------:R-:W-:Y:S01]  /*0610*/  LEA.HI.X.SX32 R19, R5, RZ, 0x1, P1 ;  /* 0x000000ff05137211 */ /* 0x000fe200008f0eff */
[----:B-1----:R-:W-:Y:S01]  /*0620*/  IMAD.SHL.U32 R27, R3, 0x80, RZ ;  /* 0x00000080031b7824 */ /* 0x002fe200078e00ff */
[----:B------:R-:W-:-:S02]  /*0630*/  LEA R18, P1, R6, UR8, 0x1 ;  /* 0x0000000806127c11 */ /* 0x000fc4000f8208ff */
[----:B------:R-:W-:Y:S02]  /*0640*/  CS2R R100, SRZ ;  /* 0x0000000000647805 */ /* 0x000fe4000001ff00 */
[----:B------:R-:W-:Y:S02]  /*0650*/  LOP3.LUT R194, R17, 0xf0, R12, 0xf8, !PT ;  /* 0x000000f011c27812 */ /* 0x000fe400078ef80c */
[----:B------:R-:W-:Y:S02]  /*0660*/  CS2R R106, SRZ ;  /* 0x00000000006a7805 */ /* 0x000fe4000001ff00 */
[----:B------:R-:W-:Y:S01]  /*0670*/  LEA.HI.X R19, R6, UR9, R19, 0x1, P1 ;  /* 0x0000000906137c11 */ /* 0x000fe200088f0c13 */
[C---:B------:R-:W-:Y:S01]  /*0680*/  VIADD R6, R4.reuse, 0x40 ;  /* 0x0000004004067836 */ /* 0x040fe20000000000 */
[----:B------:R-:W-:Y:S02]  /*0690*/  IADD3 R4, PT, PT, R4, 0x60, RZ ;  /* 0x0000006004047810 */ /* 0x000fe40007ffe0ff */
[----:B------:R-:W-:-:S02]  /*06a0*/  CS2R R104, SRZ ;  /* 0x0000000000687805 */ /* 0x000fc4000001ff00 */
[----:B------:R-:W-:Y:S01]  /*06b0*/  LOP3.LUT R10, R27, 0x78, R8, 0xf8, !PT ;  /* 0x000000781b0a7812 */ /* 0x000fe200078ef808 */
[----:B------:R-:W-:Y:S01]  /*06c0*/  IMAD R13, R6, UR7, RZ ;  /* 0x00000007060d7c24 */ /* 0x000fe2000f8e02ff */
[----:B------:R-:W-:Y:S01]  /*06d0*/  LEA R202, R202, UR6, 0x1 ;  /* 0x00000006caca7c11 */ /* 0x000fe2000f8e08ff */
[----:B------:R-:W-:Y:S01]  /*06e0*/  IMAD R15, R4, UR7, RZ ;  /* 0x00000007040f7c24 */ /* 0x000fe2000f8e02ff */
[----:B------:R-:W-:Y:S01]  /*06f0*/  LEA R201, R7, UR6, 0x1 ;  /* 0x0000000607c97c11 */ /* 0x000fe2000f8e08ff */
[C---:B------:R-:W-:Y:S01]  /*0700*/  IMAD.IADD R188, R0.reuse, 0x1, R13 ;  /* 0x0000000100bc7824 */ /* 0x040fe200078e020d */
[C---:B------:R-:W-:Y:S01]  /*0710*/  IADD3 R11, P1, PT, R0.reuse, R13, RZ ;  /* 0x0000000d000b7210 */ /* 0x040fe20007f3e0ff */
[C---:B------:R-:W-:Y:S01]  /*0720*/  IMAD.IADD R182, R0.reuse, 0x1, R15 ;  /* 0x0000000100b67824 */ /* 0x040fe200078e020f */
[----:B------:R-:W-:Y:S01]  /*0730*/  IADD3 R0, P0, PT, R0, R15, RZ ;  /* 0x0000000f00007210 */ /* 0x000fe20007f1e0ff */
[----:B------:R-:W-:Y:S01]  /*0740*/  IMAD.WIDE R4, R192, 0x2, R206 ;  /* 0x00000002c0047825 */ /* 0x000fe200078e02ce */
[----:B------:R-:W-:-:S02]  /*0750*/  LEA.HI.X.SX32 R12, R13, RZ, 0x1, P1 ;  /* 0x000000ff0d0c7211 */ /* 0x000fc400008f0eff */
[----:B------:R-:W-:Y:S02]  /*0760*/  CS2R R110, SRZ ;  /* 0x00000000006e7805 */ /* 0x000fe4000001ff00 */
[----:B------:R-:W-:Y:S01]  /*0770*/  LEA R22, P1, R11, UR8, 0x1 ;  /* 0x000000080b167c11 */ /* 0x000fe2000f8208ff */
[----:B--2---:R-:W-:Y:S01]  /*0780*/  IMAD R29, R9, R2, R10 ;  /* 0x00000002091d7224 */ /* 0x004fe200078e020a */
[----:B------:R-:W-:Y:S01]  /*0790*/  LEA.HI.X.SX32 R15, R15, RZ, 0x1, P0 ;  /* 0x000000ff0f0f7211 */ /* 0x000fe200000f0eff */
[----:B------:R-:W-:Y:S01]  /*07a0*/  IMAD.WIDE R6, R190, 0x2, R206 ;  /* 0x00000002be067825 */ /* 0x000fe200078e02ce */
[----:B------:R-:W-:Y:S01]  /*07b0*/  LEA R24, P0, R0, UR8, 0x1 ;  /* 0x0000000800187c11 */ /* 0x000fe2000f8008ff */
[----:B------:R-:W-:Y:S01]  /*07c0*/  @!PT LDS RZ, [RZ] ;  /* 0x00000000fffff984 */ /* 0x000fe20000000800 */
[----:B------:R-:W-:Y:S01]  /*07d0*/  @!PT LDS RZ, [RZ] ;  /* 0x00000000fffff984 */ /* 0x000fe20000000800 */
[----:B------:R-:W-:Y:S01]  /*07e0*/  @!PT LDS RZ, [RZ] ;  /* 0x00000000fffff984 */ /* 0x000fe20000000800 */
[----:B------:R-:W-:Y:S01]  /*07f0*/  LDGSTS.E.BYPASS.128 [R202], desc[UR12][R4.64] ;  /* 0x0000000004ca7fae */ /* 0x000fe2000b98180c */
[C---:B------:R-:W-:Y:S01]  /*0800*/  LEA R31, R2.reuse, R29, 0x4 ;  /* 0x0000001d021f7211 */ /* 0x040fe200078e20ff */
[----:B------:R-:W-:Y:S01]  /*0810*/  IMAD R17, R2, 0x8, R29 ;  /* 0x0000000802117824 */ /* 0x000fe200078e021d */
[----:B------:R-:W-:Y:S01]  /*0820*/  LEA.HI.X R23, R11, UR9, R12, 0x1, P1 ;  /* 0x000000090b177c11 */ /* 0x000fe200088f0c0c */
[----:B------:R-:W-:Y:S01]  /*0830*/  IMAD.WIDE R10, R188, 0x2, R206 ;  /* 0x00000002bc0a7825 */ /* 0x000fe200078e02ce */
[----:B------:R-:W-:Y:S01]  /*0840*/  LEA R200, R200, UR6, 0x1 ;  /* 0x00000006c8c87c11 */ /* 0x000fe2000f8e08ff */
[----:B------:R1:W-:Y:S01]  /*0850*/  LDGSTS.E.BYPASS.128 [R201], desc[UR12][R6.64] ;  /* 0x0000000006c97fae */ /* 0x0003e2000b98180c */
[----:B------:R-:W-:Y:S01]  /*0860*/  LEA.HI.X R25, R0, UR9, R15, 0x1, P0 ;  /* 0x0000000900197c11 */ /* 0x000fe200080f0c0f */
[----:B------:R-:W-:Y:S01]  /*0870*/  IMAD.WIDE R12, R182, 0x2, R206 ;  /* 0x00000002b60c7825 */ /* 0x000fe200078e02ce */
[----:B------:R-:W-:Y:S01]  /*0880*/  LEA R199, R199, UR6, 0x1 ;  /* 0x00000006c7c77c11 */ /* 0x000fe2000f8e08ff */
[----:B------:R-:W-:Y:S01]  /*0890*/  LDGSTS.E.BYPASS.128 [R200], desc[UR12][R10.64] ;  /* 0x000000000ac87fae */ /* 0x000fe2000b98180c */
[----:B------:R-:W-:Y:S01]  /*08a0*/  LEA R35, R198, UR6, 0x1 ;  /* 0x00000006c6237c11 */ /* 0x000fe2000f8e08ff */
[----:B------:R-:W-:Y:S01]  /*08b0*/  IMAD.WIDE R14, R29, 0x2, R204 ;  /* 0x000000021d0e7825 */ /* 0x000fe200078e02cc */
[----:B------:R-:W-:Y:S01]  /*08c0*/  LEA R37, R197, UR6, 0x1 ;  /* 0x00000006c5257c11 */ /* 0x000fe2000f8e08ff */
[----:B------:R-:W-:Y:S01]  /*08d0*/  LDGSTS.E.BYPASS.128 [R199], desc[UR12][R12.64] ;  /* 0x000000000cc77fae */ /* 0x000fe2000b98180c */
[----:B------:R-:W-:Y:S01]  /*08e0*/  LEA R39, R196, UR6, 0x1 ;  /* 0x00000006c4277c11 */ /* 0x000fe2000f8e08ff */
[----:B------:R-:W-:Y:S01]  /*08f0*/  IMAD R33, R2, 0x8, R31 ;  /* 0x0000000802217824 */ /* 0x000fe200078e021f */
[----:B------:R-:W-:Y:S01]  /*0900*/  LEA R41, R194, UR6, 0x1 ;  /* 0x00000006c2297c11 */ /* 0x000fe2000f8e08ff */
[----:B-1----:R-:W-:Y:S01]  /*0910*/  IMAD.WIDE R6, R31, 0x2, R204 ;  /* 0x000000021f067825 */ /* 0x002fe200078e02cc */
[----:B------:R1:W-:Y:S01]  /*0920*/  LDGSTS.E.BYPASS.128 [R35+0x8000], desc[UR12][R14.64] ;  /* 0x080000000e237fae */ /* 0x0003e2000b98180c */
[----:B------:R-:W-:-:S02]  /*0930*/  CS2R R108, SRZ ;  /* 0x00000000006c7805 */ /* 0x000fc4000001ff00 */
[----:B------:R-:W-:Y:S01]  /*0940*/  CS2R R114, SRZ ;  /* 0x0000000000727805 */ /* 0x000fe2000001ff00 */
[----:B------:R-:W-:Y:S01]  /*0950*/  IMAD R31, R2, 0x20, R29 ;  /* 0x00000020021f7824 */ /* 0x000fe200078e021d */
[----:B------:R-:W2:Y:S01]  /*0960*/  S2R R0, SR_LANEID ;  /* 0x0000000000007919 */ /* 0x000ea20000000000 */
[--C-:B------:R-:W-:Y:S01]  /*0970*/  IMAD.WIDE R4, R17, 0x2, R204.reuse ;  /* 0x0000000211047825 */ /* 0x100fe200078e02cc */
[----:B------:R-:W-:Y:S02]  /*0980*/  CS2R R112, SRZ ;  /* 0x0000000000707805 */ /* 0x000fe4000001ff00 */
[----:B------:R-:W-:Y:S02]  /*0990*/  CS2R R118, SRZ ;  /* 0x0000000000767805 */ /* 0x000fe4000001ff00 */
[----:B------:R-:W-:Y:S01]  /*09a0*/  CS2R R116, SRZ ;  /* 0x0000000000747805 */ /* 0x000fe2000001ff00 */
[----:B------:R-:W-:Y:S01]  /*09b0*/  IMAD.WIDE R16, R33, 0x2, R204 ;  /* 0x0000000221107825 */ /* 0x000fe200078e02cc */
[----:B------:R3:W-:Y:S01]  /*09c0*/  LDGSTS.E.BYPASS.128 [R37+0x8000], desc[UR12][R4.64] ;  /* 0x0800000004257fae */ /* 0x0007e2000b98180c */
[----:B------:R-:W-:-:S02]  /*09d0*/  CS2R R122, SRZ ;  /* 0x00000000007a7805 */ /* 0x000fc4000001ff00 */
[----:B------:R-:W-:Y:S01]  /*09e0*/  CS2R R120, SRZ ;  /* 0x0000000000787805 */ /* 0x000fe2000001ff00 */
[C-C-:B-1----:R-:W-:Y:S01]  /*09f0*/  IMAD R15, R2.reuse, 0x10, R31.reuse ;  /* 0x00000010020f7824 */ /* 0x142fe200078e021f */
[----:B------:R-:W-:Y:S01]  /*0a00*/  LDGSTS.E.BYPASS.128 [R39+0x8000], desc[UR12][R6.64] ;  /* 0x0800000006277fae */ /* 0x000fe2000b98180c */
[C---:B------:R-:W-:Y:S01]  /*0a10*/  IMAD R13, R2.reuse, 0x8, R31 ;  /* 0x00000008020d7824 */ /* 0x040fe200078e021f */
[----:B------:R-:W-:Y:S01]  /*0a20*/  CS2R R126, SRZ ;  /* 0x00000000007e7805 */ /* 0x000fe2000001ff00 */
[C---:B------:R-:W-:Y:S01]  /*0a30*/  IMAD R33, R2.reuse, 0x40, R29 ;  /* 0x0000004002217824 */ /* 0x040fe200078e021d */
[----:B------:R-:W-:Y:S01]  /*0a40*/  LEA R29, R2, R15, 0x3 ;  /* 0x0000000f021d7211 */ /* 0x000fe200078e18ff */
[----:B------:R1:W-:Y:S01]  /*0a50*/  LDGSTS.E.BYPASS.128 [R41+0x8000], desc[UR12][R16.64] ;  /* 0x0800000010297fae */ /* 0x0003e2000b98180c */
[--C-:B------:R-:W-:Y:S01]  /*0a60*/  IMAD.WIDE R10, R31, 0x2, R204.reuse ;  /* 0x000000021f0a7825 */ /* 0x100fe200078e02cc */
[----:B------:R-:W-:Y:S02]  /*0a70*/  CS2R R124, SRZ ;  /* 0x00000000007c7805 */ /* 0x000fe4000001ff00 */
[----:B------:R-:W-:Y:S01]  /*0a80*/  CS2R R130, SRZ ;  /* 0x0000000000827805 */ /* 0x000fe2000001ff00 */
[----:B------:R-:W0:Y:S01]  /*0a90*/  LDGDEPBAR ;  /* 0x00000000000079af */ /* 0x000e220000000000 */
[----:B------:R-:W-:Y:S01]  /*0aa0*/  IMAD.WIDE R12, R13, 0x2, R204 ;  /* 0x000000020d0c7825 */ /* 0x000fe200078e02cc */
[----:B------:R-:W-:-:S02]  /*0ab0*/  CS2R R128, SRZ ;  /* 0x0000000000807805 */ /* 0x000fc4000001ff00 */
[----:B------:R-:W-:Y:S01]  /*0ac0*/  CS2R R134, SRZ ;  /* 0x0000000000867805 */ /* 0x000fe2000001ff00 */
[----:B------:R-:W-:Y:S01]  /*0ad0*/  LDGSTS.E.BYPASS.128 [R202+0x2000], desc[UR12][R18.64+0x40] ;  /* 0x0200004012ca7fae */ /* 0x000fe2000b98180c */
[--C-:B------:R-:W-:Y:S01]  /*0ae0*/  IMAD.WIDE R14, R15, 0x2, R204.reuse ;  /* 0x000000020f0e7825 */ /* 0x100fe200078e02cc */
[----:B------:R-:W-:Y:S02]  /*0af0*/  CS2R R132, SRZ ;  /* 0x0000000000847805 */ /* 0x000fe4000001ff00 */
[----:B------:R-:W-:Y:S01]  /*0b00*/  CS2R R138, SRZ ;  /* 0x00000000008a7805 */ /* 0x000fe2000001ff00 */
[----:B------:R-:W-:Y:S01]  /*0b10*/  LDGSTS.E.BYPASS.128 [R201+0x2000], desc[UR12][R20.64+0x40] ;  /* 0x0200004014c97fae */ /* 0x000fe2000b98180c */
[----:B---3--:R-:W-:Y:S01]  /*0b20*/  IMAD.WIDE R4, R29, 0x2, R204 ;  /* 0x000000021d047825 */ /* 0x008fe200078e02cc */
[----:B------:R-:W-:Y:S02]  /*0b30*/  CS2R R136, SRZ ;  /* 0x0000000000887805 */ /* 0x000fe4000001ff00 */
[----:B------:R-:W-:Y:S01]  /*0b40*/  CS2R R142, SRZ ;  /* 0x00000000008e7805 */ /* 0x000fe2000001ff00 */
[----:B------:R-:W-:Y:S01]  /*0b50*/  LDGSTS.E.BYPASS.128 [R200+0x2000], desc[UR12][R22.64+0x40] ;  /* 0x0200004016c87fae */ /* 0x000fe2000b98180c */
[C-C-:B-1----:R-:W-:Y:S01]  /*0b60*/  IMAD R17, R2.reuse, 0x10, R33.reuse ;  /* 0x0000001002117824 */ /* 0x142fe200078e0221 */
[----:B------:R-:W-:Y:S01]  /*0b70*/  CS2R R140, SRZ ;  /* 0x00000000008c7805 */ /* 0x000fe2000001ff00 */
[C---:B------:R-:W-:Y:S01]  /*0b80*/  IMAD R7, R2.reuse, 0x8, R33 ;  /* 0x0000000802077824 */ /* 0x040fe200078e0221 */
[----:B------:R-:W-:Y:S01]  /*0b90*/  LDGSTS.E.BYPASS.128 [R199+0x2000], desc[UR12][R24.64+0x40] ;  /* 0x0200004018c77fae */ /* 0x000fe2000b98180c */
[----:B------:R-:W-:Y:S01]  /*0ba0*/  IMAD R29, R2, 0x8, R17 ;  /* 0x00000008021d7824 */ /* 0x000fe200078e0211 */
[----:B------:R-:W-:-:S02]  /*0bb0*/  CS2R R146, SRZ ;  /* 0x0000000000927805 */ /* 0x000fc4000001ff00 */
[----:B------:R-:W-:Y:S01]  /*0bc0*/  CS2R R144, SRZ ;  /* 0x0000000000907805 */ /* 0x000fe2000001ff00 */
[----:B------:R1:W-:Y:S01]  /*0bd0*/  LDGSTS.E.BYPASS.128 [R35+0xa000], desc[UR12][R10.64] ;  /* 0x0a0000000a237fae */ /* 0x0003e2000b98180c */
[----:B------:R-:W-:Y:S02]  /*0be0*/  CS2R R150, SRZ ;  /* 0x0000000000967805 */ /* 0x000fe4000001ff00 */
[----:B------:R-:W-:Y:S02]  /*0bf0*/  CS2R R148, SRZ ;  /* 0x0000000000947805 */ /* 0x000fe4000001ff00 */
[----:B------:R-:W-:Y:S01]  /*0c00*/  CS2R R154, SRZ ;  /* 0x00000000009a7805 */ /* 0x000fe2000001ff00 */
[----:B------:R3:W-:Y:S01]  /*0c10*/  LDGSTS.E.BYPASS.128 [R37+0xa000], desc[UR12][R12.64] ;  /* 0x0a0000000c257fae */ /* 0x0007e2000b98180c */
[----:B------:R-:W-:Y:S02]  /*0c20*/  CS2R R152, SRZ ;  /* 0x0000000000987805 */ /* 0x000fe4000001ff00 */
[----:B------:R-:W-:-:S02]  /*0c30*/  CS2R R158, SRZ ;  /* 0x00000000009e7805 */ /* 0x000fc4000001ff00 */
[----:B------:R-:W-:Y:S01]  /*0c40*/  CS2R R156, SRZ ;  /* 0x00000000009c7805 */ /* 0x000fe2000001ff00 */
[----:B------:R4:W-:Y:S01]  /*0c50*/  LDGSTS.E.BYPASS.128 [R39+0xa000], desc[UR12][R14.64] ;  /* 0x0a0000000e277fae */ /* 0x0009e2000b98180c */
[----:B------:R-:W-:Y:S01]  /*0c60*/  LEA R198, R198, UR5, 0x1 ;  /* 0x00000005c6c67c11 */ /* 0x000fe2000f8e08ff */
[----:B------:R-:W-:Y:S01]  /*0c70*/  USHF.R.S32.HI UR7, URZ, 0x5, UR4 ;  /* 0x00000005ff077899 */ /* 0x000fe20008011404 */
[----:B------:R-:W-:Y:S01]  /*0c80*/  LEA R197, R197, UR5, 0x1 ;  /* 0x00000005c5c57c11 */ /* 0x000fe2000f8e08ff */
[----:B------:R5:W-:Y:S01]  /*0c90*/  LDGSTS.E.BYPASS.128 [R41+0xa000], desc[UR12][R4.64] ;  /* 0x0a00000004297fae */ /* 0x000be2000b98180c */
[--C-:B-1----:R-:W-:Y:S01]  /*0ca0*/  IMAD.WIDE R10, R33, 0x2, R204.reuse ;  /* 0x00000002210a7825 */ /* 0x102fe200078e02cc */
[----:B------:R-:W-:Y:S02]  /*0cb0*/  LEA R196, R196, UR5, 0x1 ;  /* 0x00000005c4c47c11 */ /* 0x000fe4000f8e08ff */
[----:B------:R-:W0:Y:S01]  /*0cc0*/  LDGDEPBAR ;  /* 0x00000000000079af */ /* 0x000e220000000000 */
[----:B---3--:R-:W-:Y:S01]  /*0cd0*/  IMAD.WIDE R12, R7, 0x2, R204 ;  /* 0x00000002070c7825 */ /* 0x008fe200078e02cc */
[----:B------:R-:W-:-:S02]  /*0ce0*/  CS2R R6, SRZ ;  /* 0x0000000000067805 */ /* 0x000fc4000001ff00 */
[----:B------:R-:W-:Y:S01]  /*0cf0*/  LEA R194, R194, UR5, 0x1 ;  /* 0x00000005c2c27c11 */ /* 0x000fe2000f8e08ff */
[----:B------:R-:W-:Y:S01]  /*0d00*/  LDGSTS.E.BYPASS.128 [R202+0x4000], desc[UR12][R18.64+0x80] ;  /* 0x0400008012ca7fae */ /* 0x000fe2000b98180c */
[----:B----4-:R-:W-:-:S03]  /*0d10*/  IMAD.WIDE R14, R17, 0x2, R204 ;  /* 0x00000002110e7825 */ /* 0x010fc600078e02cc */
[----:B------:R-:W-:Y:S01]  /*0d20*/  LDGSTS.E.BYPASS.128 [R201+0x4000], desc[UR12][R20.64+0x80] ;  /* 0x0400008014c97fae */ /* 0x000fe2000b98180c */
[----:B------:R-:W-:Y:S01]  /*0d30*/  IMAD.WIDE R16, R29, 0x2, R204 ;  /* 0x000000021d107825 */ /* 0x000fe200078e02cc */
[----:B-----5:R-:W-:Y:S02]  /*0d40*/  CS2R R4, SRZ ;  /* 0x0000000000047805 */ /* 0x020fe4000001ff00 */
[----:B------:R-:W-:Y:S04]  /*0d50*/  LDGSTS.E.BYPASS.128 [R200+0x4000], desc[UR12][R22.64+0x80] ;  /* 0x0400008016c87fae */ /* 0x000fe8000b98180c */
[----:B------:R-:W-:Y:S04]  /*0d60*/  LDGSTS.E.BYPASS.128 [R199+0x4000], desc[UR12][R24.64+0x80] ;  /* 0x0400008018c77fae */ /* 0x000fe8000b98180c */
[----:B------:R-:W-:Y:S04]  /*0d70*/  LDGSTS.E.BYPASS.128 [R35+0xc000], desc[UR12][R10.64] ;  /* 0x0c0000000a237fae */ /* 0x000fe8000b98180c */
[----:B------:R1:W-:Y:S04]  /*0d80*/  LDGSTS.E.BYPASS.128 [R37+0xc000], desc[UR12][R12.64] ;  /* 0x0c0000000c257fae */ /* 0x0003e8000b98180c */
[----:B------:R3:W-:Y:S04]  /*0d90*/  LDGSTS.E.BYPASS.128 [R39+0xc000], desc[UR12][R14.64] ;  /* 0x0c0000000e277fae */ /* 0x0007e8000b98180c */
[----:B------:R4:W-:Y:S04]  /*0da0*/  LDGSTS.E.BYPASS.128 [R41+0xc000], desc[UR12][R16.64] ;  /* 0x0c00000010297fae */ /* 0x0009e8000b98180c */
[----:B------:R-:W0:Y:S01]  /*0db0*/  LDGDEPBAR ;  /* 0x00000000000079af */ /* 0x000e220000000000 */
[----:B-1----:R-:W-:-:S02]  /*0dc0*/  CS2R R36, SRZ ;  /* 0x0000000000247805 */ /* 0x002fc4000001ff00 */
[----:B---3--:R-:W-:Y:S02]  /*0dd0*/  CS2R R38, SRZ ;  /* 0x0000000000267805 */ /* 0x008fe4000001ff00 */
[----:B----4-:R-:W-:Y:S01]  /*0de0*/  CS2R R40, SRZ ;  /* 0x0000000000287805 */ /* 0x010fe2000001ff00 */
[----:B--2---:R-:W-:Y:S06]  /*0df0*/  BRA.U !UP0, `(.L_x_0) ;  /* 0x0000000d08007547 */ /* 0x004fec000b800000 */
[C---:B------:R-:W-:Y:S01]  /*0e00*/  VIADD R7, R9.reuse, 0x68 ;  /* 0x0000006809077836 */ /* 0x040fe20000000000 */
[C---:B------:R-:W-:Y:S01]  /*0e10*/  IADD3 R11, PT, PT, R9.reuse, 0x78, RZ ;  /* 0x00000078090b7810 */ /* 0x040fe20007ffe0ff */
[C---:B------:R-:W-:Y:S01]  /*0e20*/  VIADD R10, R9.reuse, 0x70 ;  /* 0x00000070090a7836 */ /* 0x040fe20000000000 */
[----:B------:R-:W-:Y:S01]  /*0e30*/  UISETP.LT.AND UP0, UPT, UR7, 0x4, UPT ;  /* 0x000000040700788c */ /* 0x000fe2000bf01270 */
[----:B------:R-:W-:Y:S01]  /*0e40*/  VIADD R9, R9, 0x60 ;  /* 0x0000006009097836 */ /* 0x000fe20000000000 */
[----:B------:R-:W-:Y:S01]  /*0e50*/  LOP3.LUT R8, R8, 0x78, RZ, 0xc0, !PT ;  /* 0x0000007808087812 */ /* 0x000fe200078ec0ff */
[-CC-:B------:R-:W-:Y:S01]  /*0e60*/  IMAD R7, R7, R2.reuse, R27.reuse ;  /* 0x0000000207077224 */ /* 0x180fe200078e021b */
[----:B------:R-:W-:Y:S01]  /*0e70*/  USEL UR4, UR7, 0x4, !UP0 ;  /* 0x0000000407047887 */ /* 0x000fe2000c000000 */
[-CC-:B------:R-:W-:Y:S01]  /*0e80*/  IMAD R193, R10, R2.reuse, R27.reuse ;  /* 0x000000020ac17224 */ /* 0x180fe200078e021b */
[----:B------:R-:W-:Y:S01]  /*0e90*/  UMOV UR5, URZ ;  /* 0x000000ff00057c82 */ /* 0x000fe20008000000 */
[-CC-:B------:R-:W-:Y:S01]  /*0ea0*/  IMAD R11, R11, R2.reuse, R27.reuse ;  /* 0x000000020b0b7224 */ /* 0x180fe200078e021b */
[----:B------:R-:W-:Y:S01]  /*0eb0*/  UIADD3 UR8, UPT, UPT, -UR4, URZ, URZ ;  /* 0x000000ff04087290 */ /* 0x000fe2000fffe1ff */
[----:B------:R-:W-:-:S02]  /*0ec0*/  IMAD R9, R9, R2, R27 ;  /* 0x0000000209097224 */ /* 0x000fc400078e021b */
[C---:B------:R-:W-:Y:S01]  /*0ed0*/  IMAD.IADD R195, R8.reuse, 0x1, R7 ;  /* 0x0000000108c37824 */ /* 0x040fe200078e0207 */
[----:B------:R-:W-:Y:S01]  /*0ee0*/  MOV R7, RZ ;  /* 0x000000ff00077202 */ /* 0x000fe20000000f00 */
[C---:B------:R-:W-:Y:S01]  /*0ef0*/  IMAD.IADD R193, R8.reuse, 0x1, R193 ;  /* 0x0000000108c17824 */ /* 0x040fe200078e02c1 */
[----:B------:R-:W-:Y:S01]  /*0f00*/  UMOV UR4, URZ ;  /* 0x000000ff00047c82 */ /* 0x000fe20008000000 */
[C---:B------:R-:W-:Y:S02]  /*0f10*/  IMAD.IADD R191, R8.reuse, 0x1, R11 ;  /* 0x0000000108bf7824 */ /* 0x040fe400078e020b */
[----:B------:R-:W-:-:S07]  /*0f20*/  IMAD.IADD R189, R8, 0x1, R9 ;  /* 0x0000000108bd7824 */ /* 0x000fce00078e0209 */
.L_x_1:
[----:B------:R-:W1:Y:S01]  /*0f30*/  S2R R22, SR_LANEID ;  /* 0x0000000000167919 */ /* 0x000e620000000000 */
[----:B------:R-:W-:Y:S01]  /*0f40*/  ULEA UR9, UR4, 0x6000, 0x1 ;  /* 0x0000600004097891 */ /* 0x000fe2000f8e08ff */
[----:B------:R-:W-:Y:S01]  /*0f50*/  VIADD R9, R192, 0x60 ;  /* 0x00000060c0097836 */ /* 0x000fe20000000000 */
[----:B------:R-:W-:Y:S01]  /*0f60*/  UIADD3 UR10, UPT, UPT, UR5, 0x8000, URZ ;  /* 0x00008000050a7890 */ /* 0x000fe2000fffe0ff */
[----:B------:R-:W-:Y:S01]  /*0f70*/  VIADD R11, R190, 0x60 ;  /* 0x00000060be0b7836 */ /* 0x000fe20000000000 */
[----:B------:R-:W-:Y:S01]  /*0f80*/  ULOP3.LUT UR9, UR9, 0x6000, URZ, 0xc0, !UPT ;  /* 0x0000600009097892 */ /* 0x000fe2000f8ec0ff */
[----:B------:R-:W-:Y:S01]  /*0f90*/  VIADD R13, R188, 0x60 ;  /* 0x00000060bc0d7836 */ /* 0x000fe20000000000 */
[----:B------:R-:W-:Y:S01]  /*0fa0*/  ULOP3.LUT UR10, UR10, 0x6000, URZ, 0xc0, !UPT ;  /* 0x000060000a0a7892 */ /* 0x000fe2000f8ec0ff */
[--C-:B------:R-:W-:Y:S01]  /*0fb0*/  IMAD.WIDE.U32 R8, R9, 0x2, R206.reuse ;  /* 0x0000000209087825 */ /* 0x100fe200078e00ce */
[----:B------:R-:W-:Y:S01]  /*0fc0*/  UIADD3 UR8, UPT, UPT, UR8, 0x1, URZ ;  /* 0x0000000108087890 */ /* 0x000fe2000fffe0ff */
[----:B------:R-:W-:Y:S01]  /*0fd0*/  IADD3 R190, PT, PT, R190, 0x20, RZ ;  /* 0x00000020bebe7810 */ /* 0x000fe20007ffe0ff */
[----:B------:R-:W-:Y:S01]  /*0fe0*/  UIADD3 UR10, UPT, UPT, UR6, UR10, URZ ;  /* 0x0000000a060a7290 */ /* 0x000fe2000fffe0ff */
[----:B------:R-:W-:Y:S01]  /*0ff0*/  VIADD R19, R202, UR9 ;  /* 0x00000009ca137c36 */ /* 0x000fe20008000000 */
[----:B------:R-:W-:Y:S01]  /*1000*/  IADD3 R23, PT, PT, R201, UR9, RZ ;  /* 0x00000009c9177c10 */ /* 0x000fe2000fffe0ff */
[----:B------:R-:W-:Y:S01]  /*1010*/  VIADD R15, R182, 0x60 ;  /* 0x00000060b60f7836 */ /* 0x000fe20000000000 */
[----:B------:R-:W-:Y:S01]  /*1020*/  IADD3 R35, PT, PT, R194, UR9, RZ ;  /* 0x00000009c2237c10 */ /* 0x000fe2000fffe0ff */
[--C-:B------:R-:W-:Y:S01]  /*1030*/  IMAD.WIDE.U32 R10, R11, 0x2, R206.reuse ;  /* 0x000000020b0a7825 */ /* 0x100fe200078e00ce */
[----:B------:R-:W-:Y:S01]  /*1040*/  @!PT LDS RZ, [RZ] ;  /* 0x00000000fffff984 */ /* 0x000fe20000000800 */
[----:B------:R-:W-:Y:S01]  /*1050*/  @!PT LDS RZ, [RZ] ;  /* 0x00000000fffff984 */ /* 0x000fe20000000800 */
[----:B------:R-:W-:Y:S01]  /*1060*/  @!PT LDS RZ, [RZ] ;  /* 0x00000000fffff984 */ /* 0x000fe20000000800 */
[----:B------:R-:W-:Y:S01]  /*1070*/  LDGSTS.E.BYPASS.128 [R19], desc[UR12][R8.64] ;  /* 0x0000000008137fae */ /* 0x000fe2000b98180c */
[----:B------:R-:W-:Y:S01]  /*1080*/  LEA R24, R180, UR10, 0xc ;  /* 0x0000000ab4187c11 */ /* 0x000fe2000f8e60ff */
[----:B------:R-:W-:Y:S01]  /*1090*/  UISETP.NE.AND UP0, UPT, UR8, -0x3, UPT ;  /* 0xfffffffd0800788c */ /* 0x000fe2000bf05270 */
[----:B------:R-:W-:Y:S01]  /*10a0*/  IMAD.WIDE.U32 R12, R13, 0x2, R206 ;  /* 0x000000020d0c7825 */ /* 0x000fe200078e00ce */
[----:B------:R1:W-:Y:S01]  /*10b0*/  LDGSTS.E.BYPASS.128 [R23], desc[UR12][R10.64] ;  /* 0x000000000a177fae */ /* 0x0003e2000b98180c */
[----:B------:R-:W-:-:S02]  /*10c0*/  UIADD3 UR5, UPT, UPT, UR5, 0x2000, URZ ;  /* 0x0000200005057890 */ /* 0x000fc4000fffe0ff */
[----:B------:R-:W-:Y:S01]  /*10d0*/  VIADD R25, R200, UR9 ;  /* 0x00000009c8197c36 */ /* 0x000fe20008000000 */
[----:B------:R-:W-:Y:S01]  /*10e0*/  UIADD3 UR4, UPT, UPT, UR4, 0x1000, URZ ;  /* 0x0000100004047890 */ /* 0x000fe2000fffe0ff */
[----:B------:R-:W-:-:S03]  /*10f0*/  IMAD.WIDE.U32 R14, R15, 0x2, R206 ;  /* 0x000000020f0e7825 */ /* 0x000fc600078e00ce */
[----:B------:R2:W-:Y:S01]  /*1100*/  LDGSTS.E.BYPASS.128 [R25], desc[UR12][R12.64] ;  /* 0x000000000c197fae */ /* 0x0005e2000b98180c */
[----:B------:R-:W-:Y:S02]  /*1110*/  VIADD R27, R199, UR9 ;  /* 0x00000009c71b7c36 */ /* 0x000fe40008000000 */
[----:B------:R-:W-:Y:S01]  /*1120*/  IMAD.WIDE R16, R189, 0x2, R204 ;  /* 0x00000002bd107825 */ /* 0x000fe200078e02cc */
[----:B-1----:R-:W-:Y:S02]  /*1130*/  SHF.R.U32.HI R10, RZ, 0x3, R22 ;  /* 0x00000003ff0a7819 */ /* 0x002fe40000011616 */
[----:B------:R-:W-:Y:S01]  /*1140*/  LDGSTS.E.BYPASS.128 [R27], desc[UR12][R14.64] ;  /* 0x000000000e1b7fae */ /* 0x000fe2000b98180c */
[----:B------:R-:W-:Y:S01]  /*1150*/  VIADD R29, R198, UR9 ;  /* 0x00000009c61d7c36 */ /* 0x000fe20008000000 */
[----:B------:R-:W-:Y:S01]  /*1160*/  LOP3.LUT R11, R22, 0x7, RZ, 0xc0, !PT ;  /* 0x00000007160b7812 */ /* 0x000fe200078ec0ff */
[----:B------:R-:W-:-:S03]  /*1170*/  IMAD.WIDE R8, R195, 0x2, R204 ;  /* 0x00000002c3087825 */ /* 0x000fc600078e02cc */
[----:B------:R1:W-:Y:S01]  /*1180*/  LDGSTS.E.BYPASS.128 [R29], desc[UR12][R16.64] ;  /* 0x00000000101d7fae */ /* 0x0003e2000b98180c */
[----:B------:R-:W-:Y:S02]  /*1190*/  VIADD R31, R197, UR9 ;  /* 0x00000009c51f7c36 */ /* 0x000fe40008000000 */
[--C-:B------:R-:W-:Y:S01]  /*11a0*/  IMAD.WIDE R18, R193, 0x2, R204.reuse ;  /* 0x00000002c1127825 */ /* 0x100fe200078e02cc */
[----:B------:R-:W-:Y:S02]  /*11b0*/  LEA R193, R2, R193, 0x5 ;  /* 0x000000c102c17211 */ /* 0x000fe400078e28ff */
[----:B------:R3:W-:Y:S01]  /*11c0*/  LDGSTS.E.BYPASS.128 [R31], desc[UR12][R8.64] ;  /* 0x00000000081f7fae */ /* 0x0007e2000b98180c */
[----:B------:R-:W-:Y:S02]  /*11d0*/  VIADD R33, R196, UR9 ;  /* 0x00000009c4217c36 */ /* 0x000fe40008000000 */
[----:B------:R-:W-:-:S03]  /*11e0*/  IMAD.WIDE R20, R191, 0x2, R204 ;  /* 0x00000002bf147825 */ /* 0x000fc600078e02cc */
[----:B------:R4:W-:Y:S01]  /*11f0*/  LDGSTS.E.BYPASS.128 [R33], desc[UR12][R18.64] ;  /* 0x0000000012217fae */ /* 0x0009e2000b98180c */
[----:B--2---:R-:W-:Y:S01]  /*1200*/  IMAD.SHL.U32 R12, R10, 0x8, RZ ;  /* 0x000000080a0c7824 */ /* 0x004fe200078e00ff */
[----:B------:R-:W-:Y:S01]  /*1210*/  SHF.R.U32.HI R10, RZ, 0x4, R22 ;  /* 0x00000004ff0a7819 */ /* 0x000fe20000011616 */
[C---:B------:R-:W-:Y:S01]  /*1220*/  VIADD R26, R24.reuse, 0xa00 ;  /* 0x00000a00181a7836 */ /* 0x040fe20000000000 */
[----:B------:R2:W-:Y:S01]  /*1230*/  LDGSTS.E.BYPASS.128 [R35], desc[UR12][R20.64] ;  /* 0x0000000014237fae */ /* 0x0005e2000b98180c */
[----:B-1----:R-:W-:Y:S01]  /*1240*/  LEA R16, R181, UR10, 0xb ;  /* 0x0000000ab5107c11 */ /* 0x002fe2000f8e58ff */
[----:B---3--:R-:W-:Y:S01]  /*1250*/  VIADD R8, R24, 0x400 ;  /* 0x0000040018087836 */ /* 0x008fe20000000000 */
[----:B------:R-:W-:Y:S01]  /*1260*/  LOP3.LUT R11, R12, 0x8, R11, 0xe2, !PT ;  /* 0x000000080c0b7812 */ /* 0x000fe200078ee20b */
[----:B------:R-:W0:Y:S01]  /*1270*/  LDGDEPBAR ;  /* 0x00000000000079af */ /* 0x000e220000000000 */
[----:B------:R-:W-:Y:S01]  /*1280*/  IMAD.SHL.U32 R10, R10, 0x8, RZ ;  /* 0x000000080a0a7824 */ /* 0x000fe200078e00ff */
[C---:B------:R-:W-:Y:S01]  /*1290*/  IADD3 R12, PT, PT, R16.reuse, 0x8200, RZ ;  /* 0x00008200100c7810 */ /* 0x040fe20007ffe0ff */
[----:B------:R-:W-:-:S02]  /*12a0*/  VIADD R14, R16, 0x8400 ;  /* 0x00008400100e7836 */ /* 0x000fc40000000000 */
[----:B------:R-:W-:Y:S02]  /*12b0*/  IMAD R203, R11, 0x10, R10 ;  /* 0x000000100bcb7824 */ /* 0x000fe400078e020a */
[C---:B------:R-:W-:Y:S02]  /*12c0*/  VIADD R10, R16.reuse, 0x8000 ;  /* 0x00008000100a7836 */ /* 0x040fe40000000000 */
[----:B----4-:R-:W-:Y:S02]  /*12d0*/  VIADD R18, R16, 0x8600 ;  /* 0x0000860010127836 */ /* 0x010fe40000000000 */
[C---:B------:R-:W-:Y:S02]  /*12e0*/  IMAD.U32 R172, R203.reuse, 0x2, R10 ;  /* 0x00000002cbac7824 */ /* 0x040fe400078e000a */
[C---:B------:R-:W-:Y:S01]  /*12f0*/  IMAD.U32 R164, R203.reuse, 0x2, R12 ;  /* 0x00000002cba47824 */ /* 0x040fe200078e000c */
[C---:B------:R-:W-:Y:S01]  /*1300*/  LEA R12, R203.reuse, R24, 0x1 ;  /* 0x00000018cb0c7211 */ /* 0x040fe200078e08ff */
[----:B------:R-:W-:-:S02]  /*1310*/  IMAD.U32 R160, R203, 0x2, R14 ;  /* 0x00000002cba07824 */ /* 0x000fc400078e000e */
[C---:B------:R-:W-:Y:S02]  /*1320*/  IMAD.U32 R28, R203.reuse, 0x2, R18 ;  /* 0x00000002cb1c7824 */ /* 0x040fe400078e0012 */
[----:B------:R-:W-:Y:S02]  /*1330*/  IMAD.U32 R8, R203, 0x2, R8 ;  /* 0x00000002cb087824 */ /* 0x000fe400078e0008 */
[C---:B------:R-:W-:Y:S02]  /*1340*/  VIADD R18, R24.reuse, 0x800 ;  /* 0x0000080018127836 */ /* 0x040fe40000000000 */
[----:B------:R-:W-:Y:S01]  /*1350*/  VIADD R208, R24, 0xe00 ;  /* 0x00000e0018d07836 */ /* 0x000fe20000000000 */
[----:B------:R-:W-:-:S04]  /*1360*/  DEPBAR.LE SB0, 0x3 ;  /* 0x000080c00000791a */ /* 0x000fc80000000000 */
[----:B------:R-:W-:Y:S01]  /*1370*/  LDSM.16.MT88.4 R172, [R172] ;  /* 0x00000000acac783b */ /* 0x000fe20000004200 */
[C---:B------:R-:W-:Y:S02]  /*1380*/  IMAD.U32 R18, R203.reuse, 0x2, R18 ;  /* 0x00000002cb127824 */ /* 0x040fe400078e0012 */
[C---:B------:R-:W-:Y:S01]  /*1390*/  IMAD.U32 R26, R203.reuse, 0x2, R26 ;  /* 0x00000002cb1a7824 */ /* 0x040fe200078e001a */
[----:B------:R-:W-:Y:S01]  /*13a0*/  LDSM.16.MT88.4 R164, [R164] ;  /* 0x00000000a4a4783b */ /* 0x000fe20000004200 */
[----:B------:R-:W-:Y:S02]  /*13b0*/  IMAD.U32 R208, R203, 0x2, R208 ;  /* 0x00000002cbd07824 */ /* 0x000fe400078e00d0 */
[C---:B------:R-:W-:Y:S01]  /*13c0*/  IMAD R195, R2.reuse, 0x20, R195 ;  /* 0x0000002002c37824 */ /* 0x040fe200078e02c3 */
[----:B------:R-:W-:Y:S01]  /*13d0*/  LDSM.16.MT88.4 R160, [R160] ;  /* 0x00000000a0a0783b */ /* 0x000fe20000004200 */
[C---:B------:R-:W-:Y:S02]  /*13e0*/  IMAD R191, R2.reuse, 0x20, R191 ;  /* 0x0000002002bf7824 */ /* 0x040fe400078e02bf */
[----:B------:R-:W-:Y:S01]  /*13f0*/  IMAD R189, R2, 0x20, R189 ;  /* 0x0000002002bd7824 */ /* 0x000fe200078e02bd */
[----:B------:R-:W-:Y:S01]  /*1400*/  LDSM.16.MT88.4 R28, [R28] ;  /* 0x000000001c1c783b */ /* 0x000fe20000004200 */
[----:B------:R-:W-:-:S02]  /*1410*/  VIADD R182, R182, 0x20 ;  /* 0x00000020b6b67836 */ /* 0x000fc40000000000 */
[----:B------:R-:W-:Y:S01]  /*1420*/  VIADD R188, R188, 0x20 ;  /* 0x00000020bcbc7836 */ /* 0x000fe20000000000 */
[----:B------:R-:W1:Y:S01]  /*1430*/  LDSM.16.M88.4 R8, [R8] ;  /* 0x000000000808783b */ /* 0x000e620000000200 */
[----:B------:R-:W-:-:S03]  /*1440*/  VIADD R192, R192, 0x20 ;  /* 0x00000020c0c07836 */ /* 0x000fc60000000000 */
[----:B------:R-:W3:Y:S04]  /*1450*/  LDSM.16.M88.4 R12, [R12] ;  /* 0x000000000c0c783b */ /* 0x000ee80000000200 */
[----:B--2---:R2:W4:Y:S02]  /*1460*/  LDSM.16.M88.4 R32, [R18] ;  /* 0x000000001220783b */ /* 0x0045240000000200 */
[----:B--2---:R-:W-:Y:S01]  /*1470*/  VIADD R18, R16, 0x9400 ;  /* 0x0000940010127836 */ /* 0x004fe20000000000 */
[C---:B-1----:R-:W-:Y:S08]  /*1480*/  HMMA.16816.F32 R124, R8.reuse, R172, R124 ;  /* 0x000000ac087c723c */ /* 0x042ff0000000187c */
[C---:B------:R-:W-:Y:S08]  /*1490*/  HMMA.16816.F32 R120, R8.reuse, R174, R120 ;  /* 0x000000ae0878723c */ /* 0x040ff00000001878 */
[C---:B------:R-:W-:Y:S08]  /*14a0*/  HMMA.16816.F32 R116, R8.reuse, R164, R116 ;  /* 0x000000a40874723c */ /* 0x040ff00000001874 */
[C---:B------:R-:W-:Y:S08]  /*14b0*/  HMMA.16816.F32 R112, R8.reuse, R166, R112 ;  /* 0x000000a60870723c */ /* 0x040ff00000001870 */
[C---:B------:R-:W-:Y:S08]  /*14c0*/  HMMA.16816.F32 R108, R8.reuse, R160, R108 ;  /* 0x000000a0086c723c */ /* 0x040ff0000000186c */
[C---:B------:R-:W-:Y:S08]  /*14d0*/  HMMA.16816.F32 R104, R8.reuse, R162, R104 ;  /* 0x000000a20868723c */ /* 0x040ff00000001868 */
[C---:B------:R-:W-:Y:S08]  /*14e0*/  HMMA.16816.F32 R100, R8.reuse, R28, R100 ;  /* 0x0000001c0864723c */ /* 0x040ff00000001864 */
[----:B------:R-:W-:Y:S01]  /*14f0*/  HMMA.16816.F32 R96, R8, R30, R96 ;  /* 0x0000001e0860723c */ /* 0x000fe20000001860 */
[C---:B------:R-:W-:Y:S01]  /*1500*/  VIADD R8, R24.reuse, 0xc00 ;  /* 0x00000c0018087836 */ /* 0x040fe20000000000 */
[----:B------:R-:W-:-:S03]  /*1510*/  IADD3 R10, PT, PT, R24, 0x200, RZ ;  /* 0x00000200180a7810 */ /* 0x000fc60007ffe0ff */
[C---:B------:R-:W-:Y:S01]  /*1520*/  IMAD.U32 R184, R203.reuse, 0x2, R8 ;  /* 0x00000002cbb87824 */ /* 0x040fe200078e0008 */
[C---:B------:R-:W-:Y:S01]  /*1530*/  LEA R176, R203.reuse, R10, 0x1 ;  /* 0x0000000acbb07211 */ /* 0x040fe200078e08ff */
[----:B------:R-:W-:Y:S01]  /*1540*/  VIADD R8, R24, 0x600 ;  /* 0x0000060018087836 */ /* 0x000fe20000000000 */
[C---:B---3--:R-:W-:Y:S01]  /*1550*/  HMMA.16816.F32 R156, R12.reuse, R172, R156 ;  /* 0x000000ac0c9c723c */ /* 0x048fe2000000189c */
[----:B------:R-:W-:Y:S03]  /*1560*/  LDSM.16.M88.4 R24, [R26] ;  /* 0x000000001a18783b */ /* 0x000fe60000000200 */
[----:B------:R-:W-:Y:S01]  /*1570*/  LEA R168, R203, R8, 0x1 ;  /* 0x00000008cba87211 */ /* 0x000fe200078e08ff */
[----:B------:R-:W1:Y:S03]  /*1580*/  LDSM.16.M88.4 R184, [R184] ;  /* 0x00000000b8b8783b */ /* 0x000e660000000200 */
[C---:B------:R-:W-:Y:S01]  /*1590*/  HMMA.16816.F32 R152, R12.reuse, R174, R152 ;  /* 0x000000ae0c98723c */ /* 0x040fe20000001898 */
[----:B------:R-:W-:Y:S04]  /*15a0*/  LDSM.16.M88.4 R176, [R176] ;  /* 0x00000000b0b0783b */ /* 0x000fe80000000200 */
[----:B------:R-:W-:Y:S03]  /*15b0*/  LDSM.16.M88.4 R168, [R168] ;  /* 0x00000000a8a8783b */ /* 0x000fe60000000200 */
[C---:B------:R-:W-:Y:S08]  /*15c0*/  HMMA.16816.F32 R148, R12.reuse, R164, R148 ;  /* 0x000000a40c94723c */ /* 0x040ff00000001894 */
[C---:B------:R-:W-:Y:S08]  /*15d0*/  HMMA.16816.F32 R144, R12.reuse, R166, R144 ;  /* 0x000000a60c90723c */ /* 0x040ff00000001890 */
[C---:B------:R-:W-:Y:S08]  /*15e0*/  HMMA.16816.F32 R140, R12.reuse, R160, R140 ;  /* 0x000000a00c8c723c */ /* 0x040ff0000000188c */
[C---:B------:R-:W-:Y:S08]  /*15f0*/  HMMA.16816.F32 R136, R12.reuse, R162, R136 ;  /* 0x000000a20c88723c */ /* 0x040ff00000001888 */
[C---:B------:R-:W-:Y:S08]  /*1600*/  HMMA.16816.F32 R132, R12.reuse, R28, R132 ;  /* 0x0000001c0c84723c */ /* 0x040ff00000001884 */
[----:B------:R-:W-:Y:S01]  /*1610*/  HMMA.16816.F32 R128, R12, R30, R128 ;  /* 0x0000001e0c80723c */ /* 0x000fe20000001880 */
[----:B------:R-:W-:-:S02]  /*1620*/  VIADD R12, R16, 0x9000 ;  /* 0x00009000100c7836 */ /* 0x000fc40000000000 */
[C---:B------:R-:W-:Y:S02]  /*1630*/  VIADD R14, R16.reuse, 0x9200 ;  /* 0x00009200100e7836 */ /* 0x040fe40000000000 */
[----:B------:R-:W-:Y:S02]  /*1640*/  VIADD R16, R16, 0x9600 ;  /* 0x0000960010107836 */ /* 0x000fe40000000000 */
[C---:B------:R-:W-:Y:S01]  /*1650*/  IMAD.U32 R20, R203.reuse, 0x2, R12 ;  /* 0x00000002cb147824 */ /* 0x040fe200078e000c */
[C---:B----4-:R-:W-:Y:S01]  /*1660*/  HMMA.16816.F32 R92, R32.reuse, R172, R92 ;  /* 0x000000ac205c723c */ /* 0x050fe2000000185c */
[C---:B------:R-:W-:Y:S02]  /*1670*/  IMAD.U32 R17, R203.reuse, 0x2, R14 ;  /* 0x00000002cb117824 */ /* 0x040fe400078e000e */
[C---:B------:R-:W-:Y:S02]  /*1680*/  IMAD.U32 R12, R203.reuse, 0x2, R18 ;  /* 0x00000002cb0c7824 */ /* 0x040fe400078e0012 */
[----:B------:R-:W-:Y:S01]  /*1690*/  IMAD.U32 R9, R203, 0x2, R16 ;  /* 0x00000002cb097824 */ /* 0x000fe200078e0010 */
[----:B------:R-:W2:Y:S02]  /*16a0*/  LDSM.16.MT88.4 R20, [R20] ;  /* 0x000000001414783b */ /* 0x000ea40000004200 */
[C---:B------:R-:W-:Y:S02]  /*16b0*/  HMMA.16816.F32 R88, R32.reuse, R174, R88 ;  /* 0x000000ae2058723c */ /* 0x040fe40000001858 */
[----:B------:R-:W3:Y:S04]  /*16c0*/  LDSM.16.MT88.4 R16, [R17] ;  /* 0x000000001110783b */ /* 0x000ee80000004200 */
[----:B------:R-:W4:Y:S02]  /*16d0*/  LDSM.16.MT88.4 R12, [R12] ;  /* 0x000000000c0c783b */ /* 0x000f240000004200 */
[C---:B------:R-:W-:Y:S02]  /*16e0*/  HMMA.16816.F32 R84, R32.reuse, R164, R84 ;  /* 0x000000a42054723c */ /* 0x040fe40000001854 */
[----:B------:R-:W5:Y:S06]  /*16f0*/  LDSM.16.MT88.4 R8, [R9] ;  /* 0x000000000908783b */ /* 0x000f6c0000004200 */
[C---:B------:R-:W-:Y:S08]  /*1700*/  HMMA.16816.F32 R80, R32.reuse, R166, R80 ;  /* 0x000000a62050723c */ /* 0x040ff00000001850 */
[C---:B------:R-:W-:Y:S08]  /*1710*/  HMMA.16816.F32 R76, R32.reuse, R160, R76 ;  /* 0x000000a0204c723c */ /* 0x040ff0000000184c */
[C---:B------:R-:W-:Y:S08]  /*1720*/  HMMA.16816.F32 R72, R32.reuse, R162, R72 ;  /* 0x000000a22048723c */ /* 0x040ff00000001848 */
[C---:B------:R-:W-:Y:S08]  /*1730*/  HMMA.16816.F32 R68, R32.reuse, R28, R68 ;  /* 0x0000001c2044723c */ /* 0x040ff00000001844 */
[----:B------:R-:W-:Y:S01]  /*1740*/  HMMA.16816.F32 R64, R32, R30, R64 ;  /* 0x0000001e2040723c */ /* 0x000fe20000001840 */
[----:B------:R-:W5:Y:S07]  /*1750*/  LDSM.16.M88.4 R32, [R208] ;  /* 0x00000000d020783b */ /* 0x000f6e0000000200 */
[C---:B-1----:R-:W-:Y:S08]  /*1760*/  HMMA.16816.F32 R36, R184.reuse, R172, R36 ;  /* 0x000000acb824723c */ /* 0x042ff00000001824 */
[C---:B------:R-:W-:Y:S08]  /*1770*/  HMMA.16816.F32 R40, R184.reuse, R174, R40 ;  /* 0x000000aeb828723c */ /* 0x040ff00000001828 */
[C---:B------:R-:W-:Y:S08]  /*1780*/  HMMA.16816.F32 R44, R184.reuse, R164, R44 ;  /* 0x000000a4b82c723c */ /* 0x040ff0000000182c */
[C---:B------:R-:W-:Y:S08]  /*1790*/  HMMA.16816.F32 R48, R184.reuse, R166, R48 ;  /* 0x000000a6b830723c */ /* 0x040ff00000001830 */
[C---:B------:R-:W-:Y:S08]  /*17a0*/  HMMA.16816.F32 R52, R184.reuse, R160, R52 ;  /* 0x000000a0b834723c */ /* 0x040ff00000001834 */
[C---:B------:R-:W-:Y:S08]  /*17b0*/  HMMA.16816.F32 R56, R184.reuse, R162, R56 ;  /* 0x000000a2b838723c */ /* 0x040ff00000001838 */
[C---:B------:R-:W-:Y:S08]  /*17c0*/  HMMA.16816.F32 R60, R184.reuse, R28, R60 ;  /* 0x0000001cb83c723c */ /* 0x040ff0000000183c */
[----:B------:R-:W-:Y:S08]  /*17d0*/  HMMA.16816.F32 R4, R184, R30, R4 ;  /* 0x0000001eb804723c */ /* 0x000ff00000001804 */
[C---:B--2---:R-:W-:Y:S08]  /*17e0*/  HMMA.16816.F32 R156, R176.reuse, R20, R156 ;  /* 0x00000014b09c723c */ /* 0x044ff0000000189c */
[C---:B------:R-:W-:Y:S08]  /*17f0*/  HMMA.16816.F32 R152, R176.reuse, R22, R152 ;  /* 0x00000016b098723c */ /* 0x040ff00000001898 */
[C---:B---3--:R-:W-:Y:S08]  /*1800*/  HMMA.16816.F32 R148, R176.reuse, R16, R148 ;  /* 0x00000010b094723c */ /* 0x048ff00000001894 */
[C---:B------:R-:W-:Y:S08]  /*1810*/  HMMA.16816.F32 R144, R176.reuse, R18, R144 ;  /* 0x00000012b090723c */ /* 0x040ff00000001890 */
[C---:B----4-:R-:W-:Y:S08]  /*1820*/  HMMA.16816.F32 R140, R176.reuse, R12, R140 ;  /* 0x0000000cb08c723c */ /* 0x050ff0000000188c */
[C---:B------:R-:W-:Y:S08]  /*1830*/  HMMA.16816.F32 R136, R176.reuse, R14, R136 ;  /* 0x0000000eb088723c */ /* 0x040ff00000001888 */
[C---:B-----5:R-:W-:Y:S08]  /*1840*/  HMMA.16816.F32 R132, R176.reuse, R8, R132 ;  /* 0x00000008b084723c */ /* 0x060ff00000001884 */
[----:B------:R-:W-:Y:S08]  /*1850*/  HMMA.16816.F32 R128, R176, R10, R128 ;  /* 0x0000000ab080723c */ /* 0x000ff00000001880 */
[C---:B------:R-:W-:Y:S08]  /*1860*/  HMMA.16816.F32 R124, R168.reuse, R20, R124 ;  /* 0x00000014a87c723c */ /* 0x040ff0000000187c */
[C---:B------:R-:W-:Y:S08]  /*1870*/  HMMA.16816.F32 R120, R168.reuse, R22, R120 ;  /* 0x00000016a878723c */ /* 0x040ff00000001878 */
[C---:B------:R-:W-:Y:S08]  /*1880*/  HMMA.16816.F32 R116, R168.reuse, R16, R116 ;  /* 0x00000010a874723c */ /* 0x040ff00000001874 */
[C---:B------:R-:W-:Y:S08]  /*1890*/  HMMA.16816.F32 R112, R168.reuse, R18, R112 ;  /* 0x00000012a870723c */ /* 0x040ff00000001870 */
[C---:B------:R-:W-:Y:S08]  /*18a0*/  HMMA.16816.F32 R108, R168.reuse, R12, R108 ;  /* 0x0000000ca86c723c */ /* 0x040ff0000000186c */
[C---:B------:R-:W-:Y:S08]  /*18b0*/  HMMA.16816.F32 R104, R168.reuse, R14, R104 ;  /* 0x0000000ea868723c */ /* 0x040ff00000001868 */
[C---:B------:R-:W-:Y:S08]  /*18c0*/  HMMA.16816.F32 R100, R168.reuse, R8, R100 ;  /* 0x00000008a864723c */ /* 0x040ff00000001864 */
        /* <DEDUP_REMOVED lines=16> */
[----:B------:R-:W-:Y:S01]  /*19d0*/  HMMA.16816.F32 R4, R32, R10, R4 ;  /* 0x0000000a2004723c */ /* 0x000fe20000001804 */
[----:B------:R-:W-:Y:S06]  /*19e0*/  BAR.SYNC.DEFER_BLOCKING 0x0 ;  /* 0x0000000000007b1d */ /* 0x000fec0000010000 */
[----:B------:R-:W-:-:S13]  /*19f0*/  BRA.U UP0, `(.L_x_1) ;  /* 0xfffffff5004c7547 */ /* 0x000fda000b83ffff */
.L_x_0:
[----:B------:R-:W-:Y:S01]  /*1a00*/  UIADD3 UR4, UPT, UPT, UR7, -0x3, URZ ;  /* 0xfffffffd07047890 */ /* 0x000fe2000fffe0ff */
[----:B------:R-:W-:Y:S01]  /*1a10*/  SHF.R.U32.HI R8, RZ, 0x3, R0 ;  /* 0x00000003ff087819 */ /* 0x000fe20000011600 */
[----:B------:R-:W-:-:S04]  /*1a20*/  DEPBAR.LE SB0, 0x2 ;  /* 0x000080800000791a */ /* 0x000fc80000000000 */
[----:B------:R-:W-:Y:S01]  /*1a30*/  ULEA.HI UR5, UR4, UR4, URZ, 0x2 ;  /* 0x0000000404057291 */ /* 0x000fe2000f8f10ff */
[----:B------:R-:W-:Y:S01]  /*1a40*/  IMAD.SHL.U32 R8, R8, 0x8, RZ ;  /* 0x0000000808087824 */ /* 0x000fe200078e00ff */
[----:B------:R-:W-:Y:S01]  /*1a50*/  LOP3.LUT R9, R0, 0x7, RZ, 0xc0, !PT ;  /* 0x0000000700097812 */ /* 0x000fe200078ec0ff */
[----:B------:R-:W-:Y:S01]  /*1a60*/  IMAD R2, R183, R2, RZ ;  /* 0x00000002b7027224 */ /* 0x000fe200078e02ff */
[----:B------:R-:W-:Y:S01]  /*1a70*/  ULOP3.LUT UR5, UR5, 0x7fffc, URZ, 0xc0, !UPT ;  /* 0x0007fffc05057892 */ /* 0x000fe2000f8ec0ff */
[----:B------:R-:W-:Y:S02]  /*1a80*/  SHF.R.U32.HI R10, RZ, 0x4, R0 ;  /* 0x00000004ff0a7819 */ /* 0x000fe40000011600 */
[----:B------:R-:W-:Y:S01]  /*1a90*/  LOP3.LUT R9, R8, 0x8, R9, 0xe2, !PT ;  /* 0x0000000808097812 */ /* 0x000fe200078ee209 */
[----:B------:R-:W-:Y:S02]  /*1aa0*/  UIADD3 UR5, UPT, UPT, UR4, -UR5, URZ ;  /* 0x8000000504057290 */ /* 0x000fe4000fffe0ff */
[----:B------:R-:W-:Y:S01]  /*1ab0*/  IMAD.SHL.U32 R10, R10, 0x8, RZ ;  /* 0x000000080a0a7824 */ /* 0x000fe200078e00ff */
[----:B------:R-:W-:-:S02]  /*1ac0*/  UIADD3 UR4, UPT, UPT, UR7, -0x2, URZ ;  /* 0xfffffffe07047890 */ /* 0x000fc4000fffe0ff */
[----:B------:R-:W-:Y:S01]  /*1ad0*/  ULEA UR5, UR5, UR6, 0xd ;  /* 0x0000000605057291 */ /* 0x000fe2000f8e68ff */
[----:B------:R-:W-:Y:S01]  /*1ae0*/  IMAD R163, R9, 0x10, R10 ;  /* 0x0000001009a37824 */ /* 0x000fe200078e020a */
[----:B------:R-:W-:-:S04]  /*1af0*/  UIADD3 UR7, UPT, UPT, UR7, -0x1, URZ ;  /* 0xffffffff07077890 */ /* 0x000fc8000fffe0ff */
[----:B------:R-:W-:Y:S02]  /*1b00*/  LEA R161, R181, UR5, 0xb ;  /* 0x00000005b5a17c11 */ /* 0x000fe4000f8e58ff */
[----:B------:R-:W-:Y:S01]  /*1b10*/  LEA R160, R180, UR5, 0xc ;  /* 0x00000005b4a07c11 */ /* 0x000fe2000f8e60ff */
[----:B------:R-:W-:Y:S01]  /*1b20*/  ULEA.HI UR5, UR4, UR4, URZ, 0x2 ;  /* 0x0000000404057291 */ /* 0x000fe2000f8f10ff */
[C---:B------:R-:W-:Y:S01]  /*1b30*/  IADD3 R10, PT, PT, R161.reuse, 0x8000, RZ ;  /* 0x00008000a10a7810 */ /* 0x040fe20007ffe0ff */
[----:B------:R-:W-:Y:S02]  /*1b40*/  VIADD R12, R161, 0x8200 ;  /* 0x00008200a10c7836 */ /* 0x000fe40000000000 */
[C---:B------:R-:W-:Y:S01]  /*1b50*/  VIADD R24, R160.reuse, 0x800 ;  /* 0x00000800a0187836 */ /* 0x040fe20000000000 */
[----:B------:R-:W-:Y:S01]  /*1b60*/  LEA R16, R163, R10, 0x1 ;  /* 0x0000000aa3107211 */ /* 0x000fe200078e08ff */
[----:B------:R-:W-:Y:S01]  /*1b70*/  VIADD R8, R160, 0x400 ;  /* 0x00000400a0087836 */ /* 0x000fe20000000000 */
[----:B------:R-:W-:Y:S01]  /*1b80*/  ULOP3.LUT UR5, UR5, 0x7fffc, URZ, 0xc0, !UPT ;  /* 0x0007fffc05057892 */ /* 0x000fe2000f8ec0ff */
[----:B------:R-:W-:-:S02]  /*1b90*/  VIADD R14, R161, 0x8400 ;  /* 0x00008400a10e7836 */ /* 0x000fc40000000000 */
[----:B------:R-:W-:Y:S01]  /*1ba0*/  VIADD R10, R161, 0x8600 ;  /* 0x00008600a10a7836 */ /* 0x000fe20000000000 */
[C---:B------:R-:W-:Y:S01]  /*1bb0*/  LEA R32, R163.reuse, R8, 0x1 ;  /* 0x00000008a3207211 */ /* 0x040fe200078e08ff */
[C---:B------:R-:W-:Y:S01]  /*1bc0*/  IMAD.U32 R28, R163.reuse, 0x2, R24 ;  /* 0x00000002a31c7824 */ /* 0x040fe200078e0018 */
[----:B------:R-:W-:Y:S01]  /*1bd0*/  LDSM.16.MT88.4 R16, [R16] ;  /* 0x000000001010783b */ /* 0x000fe20000004200 */
[----:B------:R-:W-:Y:S01]  /*1be0*/  VIADD R24, R160, 0xc00 ;  /* 0x00000c00a0187836 */ /* 0x000fe20000000000 */
[----:B------:R-:W-:Y:S01]  /*1bf0*/  UIADD3 UR5, UPT, UPT, UR4, -UR5, URZ ;  /* 0x8000000504057290 */ /* 0x000fe2000fffe0ff */
[C---:B------:R-:W-:Y:S01]  /*1c00*/  IMAD.U32 R20, R163.reuse, 0x2, R12 ;  /* 0x00000002a3147824 */ /* 0x040fe200078e000c */
[----:B------:R-:W1:Y:S01]  /*1c10*/  LDSM.16.M88.4 R32, [R32] ;  /* 0x000000002020783b */ /* 0x000e620000000200 */
[C---:B------:R-:W-:Y:S01]  /*1c20*/  IMAD.U32 R9, R163.reuse, 0x2, R14 ;  /* 0x00000002a3097824 */ /* 0x040fe200078e000e */
[----:B------:R-:W-:Y:S01]  /*1c30*/  ULEA UR5, UR5, UR6, 0xd ;  /* 0x0000000605057291 */ /* 0x000fe2000f8e68ff */
[C---:B------:R-:W-:Y:S01]  /*1c40*/  IMAD.U32 R12, R163.reuse, 0x2, R10 ;  /* 0x00000002a30c7824 */ /* 0x040fe200078e000a */
[----:B------:R-:W-:Y:S01]  /*1c50*/  LDSM.16.M88.4 R28, [R28] ;  /* 0x000000001c1c783b */ /* 0x000fe20000000200 */
[C---:B------:R-:W-:Y:S01]  /*1c60*/  IMAD.U32 R164, R163.reuse, 0x2, R160 ;  /* 0x00000002a3a47824 */ /* 0x040fe200078e00a0 */
[----:B------:R-:W-:Y:S01]  /*1c70*/  ULEA.HI UR4, UR7, UR7, URZ, 0x2 ;  /* 0x0000000707047291 */ /* 0x000fe2000f8f10ff */
[----:B------:R-:W-:Y:S01]  /*1c80*/  IMAD.U32 R24, R163, 0x2, R24 ;  /* 0x00000002a3187824 */ /* 0x000fe200078e0018 */
[----:B------:R-:W2:Y:S01]  /*1c90*/  LDSM.16.MT88.4 R20, [R20] ;  /* 0x000000001414783b */ /* 0x000ea20000004200 */
[----:B------:R-:W-:Y:S01]  /*1ca0*/  LEA R162, R180, UR5, 0xc ;  /* 0x00000005b4a27c11 */ /* 0x000fe2000f8e60ff */
[----:B------:R-:W-:-:S02]  /*1cb0*/  ULOP3.LUT UR4, UR4, 0x7fffc, URZ, 0xc0, !UPT ;  /* 0x0007fffc04047892 */ /* 0x000fc4000f8ec0ff */
[----:B------:R-:W3:Y:S02]  /*1cc0*/  LDSM.16.MT88.4 R8, [R9] ;  /* 0x000000000908783b */ /* 0x000ee40000004200 */
[C---:B------:R-:W-:Y:S01]  /*1cd0*/  IMAD.U32 R168, R163.reuse, 0x2, R162 ;  /* 0x00000002a3a87824 */ /* 0x040fe200078e00a2 */
[----:B------:R-:W-:Y:S01]  /*1ce0*/  UIADD3 UR4, UPT, UPT, UR7, -UR4, URZ ;  /* 0x8000000407047290 */ /* 0x000fe2000fffe0ff */
[----:B------:R-:W4:Y:S01]  /*1cf0*/  LDSM.16.MT88.4 R12, [R12] ;  /* 0x000000000c0c783b */ /* 0x000f220000004200 */
[----:B------:R-:W-:Y:S02]  /*1d00*/  VIADD R172, R162, 0x400 ;  /* 0x00000400a2ac7836 */ /* 0x000fe40000000000 */
[----:B------:R-:W-:Y:S01]  /*1d10*/  ULEA UR4, UR4, UR6, 0xd ;  /* 0x0000000604047291 */ /* 0x000fe2000f8e68ff */
[----:B------:R-:W5:Y:S01]  /*1d20*/  LDSM.16.M88.4 R164, [R164] ;  /* 0x00000000a4a4783b */ /* 0x000f620000000200 */
[----:B------:R-:W-:-:S03]  /*1d30*/  IMAD.U32 R192, R163, 0x2, R172 ;  /* 0x00000002a3c07824 */ /* 0x000fc600078e00ac */
[----:B------:R-:W5:Y:S01]  /*1d40*/  LDSM.16.M88.4 R24, [R24] ;  /* 0x000000001818783b */ /* 0x000f620000000200 */
[C---:B-1----:R-:W-:Y:S08]  /*1d50*/  HMMA.16816.F32 R124, R32.reuse, R16, R124 ;  /* 0x00000010207c723c */ /* 0x042ff0000000187c */
[C---:B------:R-:W-:Y:S08]  /*1d60*/  HMMA.16816.F32 R120, R32.reuse, R18, R120 ;  /* 0x000000122078723c */ /* 0x040ff00000001878 */
[C---:B--2---:R-:W-:Y:S08]  /*1d70*/  HMMA.16816.F32 R116, R32.reuse, R20, R116 ;  /* 0x000000142074723c */ /* 0x044ff00000001874 */
[C---:B------:R-:W-:Y:S08]  /*1d80*/  HMMA.16816.F32 R112, R32.reuse, R22, R112 ;  /* 0x000000162070723c */ /* 0x040ff00000001870 */
[C---:B---3--:R-:W-:Y:S08]  /*1d90*/  HMMA.16816.F32 R108, R32.reuse, R8, R108 ;  /* 0x00000008206c723c */ /* 0x048ff0000000186c */
[C---:B------:R-:W-:Y:S08]  /*1da0*/  HMMA.16816.F32 R104, R32.reuse, R10, R104 ;  /* 0x0000000a2068723c */ /* 0x040ff00000001868 */
[----:B----4-:R-:W-:Y:S08]  /*1db0*/  HMMA.16816.F32 R100, R32, R12, R100 ;  /* 0x0000000c2064723c */ /* 0x010ff00000001864 */
[C---:B------:R-:W-:Y:S08]  /*1dc0*/  HMMA.16816.F32 R92, R28.reuse, R16, R92 ;  /* 0x000000101c5c723c */ /* 0x040ff0000000185c */
[C---:B------:R-:W-:Y:S08]  /*1dd0*/  HMMA.16816.F32 R88, R28.reuse, R18, R88 ;  /* 0x000000121c58723c */ /* 0x040ff00000001858 */
[C---:B------:R-:W-:Y:S08]  /*1de0*/  HMMA.16816.F32 R84, R28.reuse, R20, R84 ;  /* 0x000000141c54723c */ /* 0x040ff00000001854 */
[C---:B------:R-:W-:Y:S08]  /*1df0*/  HMMA.16816.F32 R80, R28.reuse, R22, R80 ;  /* 0x000000161c50723c */ /* 0x040ff00000001850 */
[C---:B------:R-:W-:Y:S08]  /*1e00*/  HMMA.16816.F32 R76, R28.reuse, R8, R76 ;  /* 0x000000081c4c723c */ /* 0x040ff0000000184c */
[C---:B------:R-:W-:Y:S08]  /*1e10*/  HMMA.16816.F32 R72, R28.reuse, R10, R72 ;  /* 0x0000000a1c48723c */ /* 0x040ff00000001848 */
[----:B------:R-:W-:Y:S08]  /*1e20*/  HMMA.16816.F32 R68, R28, R12, R68 ;  /* 0x0000000c1c44723c */ /* 0x000ff00000001844 */
[-C--:B------:R-:W-:Y:S08]  /*1e30*/  HMMA.16816.F32 R32, R32, R14.reuse, R96 ;  /* 0x0000000e2020723c */ /* 0x080ff00000001860 */
[----:B------:R-:W-:Y:S01]  /*1e40*/  HMMA.16816.F32 R28, R28, R14, R64 ;  /* 0x0000000e1c1c723c */ /* 0x000fe20000001840 */
[----:B------:R-:W-:Y:S01]  /*1e50*/  IADD3 R64, PT, PT, R160, 0x200, RZ ;  /* 0x00000200a0407810 */ /* 0x000fe20007ffe0ff */
[----:B------:R-:W-:-:S06]  /*1e60*/  VIADD R66, R161, 0x9000 ;  /* 0x00009000a1427836 */ /* 0x000fcc0000000000 */
[-C--:B-----5:R-:W-:Y:S08]  /*1e70*/  HMMA.16816.F32 R156, R164, R16.reuse, R156 ;  /* 0x00000010a49c723c */ /* 0x0a0ff0000000189c */
[----:B------:R-:W-:Y:S01]  /*1e80*/  HMMA.16816.F32 R96, R24, R16, R36 ;  /* 0x000000101860723c */ /* 0x000fe20000001824 */
[----:B------:R-:W-:Y:S02]  /*1e90*/  VIADD R16, R161, 0x9200 ;  /* 0x00009200a1107836 */ /* 0x000fe40000000000 */
[----:B------:R-:W-:-:S05]  /*1ea0*/  IMAD.U32 R36, R163, 0x2, R66 ;  /* 0x00000002a3247824 */ /* 0x000fca00078e0042 */
[C---:B------:R-:W-:Y:S01]  /*1eb0*/  HMMA.16816.F32 R152, R164.reuse, R18, R152 ;  /* 0x00000012a498723c */ /* 0x040fe20000001898 */
[----:B------:R-:W-:Y:S07]  /*1ec0*/  LDSM.16.MT88.4 R36, [R36] ;  /* 0x000000002424783b */ /* 0x000fee0000004200 */
[C---:B------:R-:W-:Y:S08]  /*1ed0*/  HMMA.16816.F32 R148, R164.reuse, R20, R148 ;  /* 0x00000014a494723c */ /* 0x040ff00000001894 */
[C---:B------:R-:W-:Y:S08]  /*1ee0*/  HMMA.16816.F32 R144, R164.reuse, R22, R144 ;  /* 0x00000016a490723c */ /* 0x040ff00000001890 */
[C---:B------:R-:W-:Y:S08]  /*1ef0*/  HMMA.16816.F32 R140, R164.reuse, R8, R140 ;  /* 0x00000008a48c723c */ /* 0x040ff0000000188c */
[C---:B------:R-:W-:Y:S08]  /*1f00*/  HMMA.16816.F32 R136, R164.reuse, R10, R136 ;  /* 0x0000000aa488723c */ /* 0x040ff00000001888 */
[C---:B------:R-:W-:Y:S08]  /*1f10*/  HMMA.16816.F32 R132, R164.reuse, R12, R132 ;  /* 0x0000000ca484723c */ /* 0x040ff00000001884 */
[----:B------:R-:W-:Y:S01]  /*1f20*/  HMMA.16816.F32 R128, R164, R14, R128 ;  /* 0x0000000ea480723c */ /* 0x000fe20000001880 */
[C---:B------:R-:W-:Y:S01]  /*1f30*/  IMAD.U32 R164, R163.reuse, 0x2, R64 ;  /* 0x00000002a3a47824 */ /* 0x040fe200078e0040 */
[----:B------:R-:W-:Y:S01]  /*1f40*/  LEA R64, R163, R16, 0x1 ;  /* 0x00000010a3407211 */ /* 0x000fe200078e08ff */
[----:B------:R-:W-:-:S04]  /*1f50*/  VIADD R16, R161, 0x9400 ;  /* 0x00009400a1107836 */ /* 0x000fc80000000000 */
[----:B------:R-:W-:Y:S01]  /*1f60*/  IMAD.U32 R16, R163, 0x2, R16 ;  /* 0x00000002a3107824 */ /* 0x000fe200078e0010 */
[C---:B------:R-:W-:Y:S01]  /*1f70*/  HMMA.16816.F32 R44, R24.reuse, R20, R44 ;  /* 0x00000014182c723c */ /* 0x040fe2000000182c */
[----:B------:R-:W-:Y:S01]  /*1f80*/  VIADD R20, R161, 0x9600 ;  /* 0x00009600a1147836 */ /* 0x000fe20000000000 */
[----:B------:R-:W1:Y:S01]  /*1f90*/  LDSM.16.M88.4 R164, [R164] ;  /* 0x00000000a4a4783b */ /* 0x000e620000000200 */
[----:B------:R-:W-:Y:S02]  /*1fa0*/  LEA R161, R181, UR5, 0xb ;  /* 0x00000005b5a17c11 */ /* 0x000fe4000f8e58ff */
[----:B------:R-:W-:Y:S01]  /*1fb0*/  IMAD.U32 R20, R163, 0x2, R20 ;  /* 0x00000002a3147824 */ /* 0x000fe200078e0014 */
[----:B------:R-:W2:Y:S02]  /*1fc0*/  LDSM.16.MT88.4 R64, [R64] ;  /* 0x000000004040783b */ /* 0x000ea40000004200 */
[----:B------:R-:W-:Y:S01]  /*1fd0*/  HMMA.16816.F32 R52, R24, R8, R52 ;  /* 0x000000081834723c */ /* 0x000fe20000001834 */
[----:B------:R-:W-:-:S05]  /*1fe0*/  IADD3 R8, PT, PT, R160, 0x600, RZ ;  /* 0x00000600a0087810 */ /* 0x000fca0007ffe0ff */
[----:B------:R-:W-:Y:S02]  /*1ff0*/  IMAD.U32 R8, R163, 0x2, R8 ;  /* 0x00000002a3087824 */ /* 0x000fe400078e0008 */
[C---:B------:R-:W-:Y:S01]  /*2000*/  HMMA.16816.F32 R40, R24.reuse, R18, R40 ;  /* 0x000000121828723c */ /* 0x040fe20000001828 */
[----:B------:R-:W3:Y:S07]  /*2010*/  LDSM.16.MT88.4 R16, [R16] ;  /* 0x000000001010783b */ /* 0x000eee0000004200 */
[C---:B------:R-:W-:Y:S01]  /*2020*/  HMMA.16816.F32 R48, R24.reuse, R22, R48 ;  /* 0x000000161830723c */ /* 0x040fe20000001830 */
[----:B------:R-:W4:Y:S07]  /*2030*/  LDSM.16.MT88.4 R20, [R20] ;  /* 0x000000001414783b */ /* 0x000f2e0000004200 */
[----:B------:R-:W-:Y:S01]  /*2040*/  HMMA.16816.F32 R60, R24, R12, R60 ;  /* 0x0000000c183c723c */ /* 0x000fe2000000183c */
[----:B------:R-:W-:-:S02]  /*2050*/  VIADD R12, R160, 0xa00 ;  /* 0x00000a00a00c7836 */ /* 0x000fc40000000000 */
[----:B------:R-:W-:-:S04]  /*2060*/  VIADD R160, R160, 0xe00 ;  /* 0x00000e00a0a07836 */ /* 0x000fc80000000000 */
[C---:B------:R-:W-:Y:S01]  /*2070*/  IMAD.U32 R13, R163.reuse, 0x2, R160 ;  /* 0x00000002a30d7824 */ /* 0x040fe200078e00a0 */
[C---:B------:R-:W-:Y:S01]  /*2080*/  HMMA.16816.F32 R56, R24.reuse, R10, R56 ;  /* 0x0000000a1838723c */ /* 0x040fe20000001838 */
[----:B------:R-:W5:Y:S07]  /*2090*/  LDSM.16.M88.4 R8, [R8] ;  /* 0x000000000808783b */ /* 0x000f6e0000000200 */
[----:B------:R-:W-:Y:S01]  /*20a0*/  HMMA.16816.F32 R4, R24, R14, R4 ;  /* 0x0000000e1804723c */ /* 0x000fe20000001804 */
[----:B------:R-:W-:Y:S01]  /*20b0*/  IMAD.U32 R24, R163, 0x2, R12 ;  /* 0x00000002a3187824 */ /* 0x000fe200078e000c */
[C---:B------:R-:W-:Y:S01]  /*20c0*/  IADD3 R12, PT, PT, R161.reuse, 0x8000, RZ ;  /* 0x00008000a10c7810 */ /* 0x040fe20007ffe0ff */
[----:B------:R-:W-:-:S04]  /*20d0*/  VIADD R14, R161, 0x8200 ;  /* 0x00008200a10e7836 */ /* 0x000fc80000000000 */
[C---:B------:R-:W-:Y:S01]  /*20e0*/  IMAD.U32 R182, R163.reuse, 0x2, R12 ;  /* 0x00000002a3b67824 */ /* 0x040fe200078e000c */
[----:B------:R-:W-:Y:S01]  /*20f0*/  LDSM.16.M88.4 R24, [R24] ;  /* 0x000000001818783b */ /* 0x000fe20000000200 */
[----:B------:R-:W-:Y:S01]  /*2100*/  IMAD.U32 R184, R163, 0x2, R14 ;  /* 0x00000002a3b87824 */ /* 0x000fe200078e000e */
[C---:B-1----:R-:W-:Y:S02]  /*2110*/  HMMA.16816.F32 R156, R164.reuse, R36, R156 ;  /* 0x00000024a49c723c */ /* 0x042fe4000000189c */
[----:B------:R-:W1:Y:S01]  /*2120*/  LDSM.16.M88.4 R12, [R13] ;  /* 0x000000000d0c783b */ /* 0x000e620000000200 */
[----:B------:R-:W-:Y:S05]  /*2130*/  BAR.SYNC.DEFER_BLOCKING 0x0 ;  /* 0x0000000000007b1d */ /* 0x000fea0000010000 */
[C---:B------:R-:W-:Y:S08]  /*2140*/  HMMA.16816.F32 R152, R164.reuse, R38, R152 ;  /* 0x00000026a498723c */ /* 0x040ff00000001898 */
[C---:B--2---:R-:W-:Y:S08]  /*2150*/  HMMA.16816.F32 R148, R164.reuse, R64, R148 ;  /* 0x00000040a494723c */ /* 0x044ff00000001894 */
[----:B------:R-:W-:Y:S01]  /*2160*/  HMMA.16816.F32 R144, R164, R66, R144 ;  /* 0x00000042a490723c */ /* 0x000fe20000001890 */
[----:B------:R-:W-:-:S07]  /*2170*/  DEPBAR.LE SB0, 0x1 ;  /* 0x000080400000791a */ /* 0x000fce0000000000 */
[C---:B---3--:R-:W-:Y:S01]  /*2180*/  HMMA.16816.F32 R140, R164.reuse, R16, R140 ;  /* 0x00000010a48c723c */ /* 0x048fe2000000188c */
[----:B------:R-:W-:Y:S04]  /*2190*/  LDSM.16.M88.4 R168, [R168] ;  /* 0x00000000a8a8783b */ /* 0x000fe80000000200 */
[----:B------:R-:W-:Y:S03]  /*21a0*/  LDSM.16.MT88.4 R184, [R184] ;  /* 0x00000000b8b8783b */ /* 0x000fe60000004200 */
[C---:B------:R-:W-:Y:S08]  /*21b0*/  HMMA.16816.F32 R136, R164.reuse, R18, R136 ;  /* 0x00000012a488723c */ /* 0x040ff00000001888 */
[C---:B----4-:R-:W-:Y:S08]  /*21c0*/  HMMA.16816.F32 R132, R164.reuse, R20, R132 ;  /* 0x00000014a484723c */ /* 0x050ff00000001884 */
[----:B------:R-:W-:Y:S01]  /*21d0*/  HMMA.16816.F32 R128, R164, R22, R128 ;  /* 0x00000016a480723c */ /* 0x000fe20000001880 */
[C---:B------:R-:W-:Y:S01]  /*21e0*/  IADD3 R166, PT, PT, R161.reuse, 0x8600, RZ ;  /* 0x00008600a1a67810 */ /* 0x040fe20007ffe0ff */
[----:B------:R-:W-:-:S03]  /*21f0*/  VIADD R164, R161, 0x8400 ;  /* 0x00008400a1a47836 */ /* 0x000fc60000000000 */
[C---:B------:R-:W-:Y:S01]  /*2200*/  LEA R173, R163.reuse, R166, 0x1 ;  /* 0x000000a6a3ad7211 */ /* 0x040fe200078e08ff */
[----:B------:R-:W-:Y:S02]  /*2210*/  IMAD.U32 R160, R163, 0x2, R164 ;  /* 0x00000002a3a07824 */ /* 0x000fe400078e00a4 */
[C---:B-----5:R-:W-:Y:S01]  /*2220*/  HMMA.16816.F32 R164, R8.reuse, R36, R124 ;  /* 0x0000002408a4723c */ /* 0x060fe2000000187c */
[----:B------:R-:W2:Y:S04]  /*2230*/  LDSM.16.MT88.4 R124, [R182] ;  /* 0x00000000b67c783b */ /* 0x000ea80000004200 */
[----:B------:R-:W-:Y:S03]  /*2240*/  LDSM.16.MT88.4 R172, [R173] ;  /* 0x00000000adac783b */ /* 0x000fe60000004200 */
[C---:B------:R-:W-:Y:S01]  /*2250*/  HMMA.16816.F32 R176, R8.reuse, R38, R120 ;  /* 0x0000002608b0723c */ /* 0x040fe20000001878 */
[----:B------:R3:W4:Y:S07]  /*2260*/  LDSM.16.MT88.4 R120, [R160] ;  /* 0x00000000a078783b */ /* 0x00072e0000004200 */
[----:B------:R-:W-:Y:S01]  /*2270*/  HMMA.16816.F32 R188, R8, R64, R116 ;  /* 0x0000004008bc723c */ /* 0x000fe20000001874 */
[----:B------:R-:W-:Y:S01]  /*2280*/  LDSM.16.M88.4 R116, [R192] ;  /* 0x00000000c074783b */ /* 0x000fe20000000200 */
[----:B---3--:R-:W-:-:S04]  /*2290*/  VIADD R160, R162, 0x600 ;  /* 0x00000600a2a07836 */ /* 0x008fc80000000000 */
[----:B------:R-:W-:Y:S02]  /*22a0*/  IMAD.U32 R160, R163, 0x2, R160 ;  /* 0x00000002a3a07824 */ /* 0x000fe400078e00a0 */
[C---:B------:R-:W-:Y:S08]  /*22b0*/  HMMA.16816.F32 R112, R8.reuse, R66, R112 ;  /* 0x000000420870723c */ /* 0x040ff00000001870 */
[C---:B------:R-:W-:Y:S08]  /*22c0*/  HMMA.16816.F32 R108, R8.reuse, R16, R108 ;  /* 0x00000010086c723c */ /* 0x040ff0000000186c */
[C---:B------:R-:W-:Y:S08]  /*22d0*/  HMMA.16816.F32 R104, R8.reuse, R18, R104 ;  /* 0x000000120868723c */ /* 0x040ff00000001868 */
[C---:B------:R-:W-:Y:S08]  /*22e0*/  HMMA.16816.F32 R100, R8.reuse, R20, R100 ;  /* 0x000000140864723c */ /* 0x040ff00000001864 */
[----:B------:R-:W-:Y:S01]  /*22f0*/  HMMA.16816.F32 R32, R8, R22, R32 ;  /* 0x000000160820723c */ /* 0x000fe20000001820 */
[----:B------:R-:W-:-:S04]  /*2300*/  VIADD R8, R162, 0x800 ;  /* 0x00000800a2087836 */ /* 0x000fc80000000000 */
[----:B------:R-:W-:-:S03]  /*2310*/  IMAD.U32 R8, R163, 0x2, R8 ;  /* 0x00000002a3087824 */ /* 0x000fc600078e0008 */
[C---:B-1----:R-:W-:Y:S03]  /*2320*/  HMMA.16816.F32 R96, R12.reuse, R36, R96 ;  /* 0x000000240c60723c */ /* 0x042fe60000001860 */
[----:B------:R-:W1:Y:S05]  /*2330*/  LDSM.16.M88.4 R8, [R8] ;  /* 0x000000000808783b */ /* 0x000e6a0000000200 */
[C---:B------:R-:W-:Y:S08]  /*2340*/  HMMA.16816.F32 R40, R12.reuse, R38, R40 ;  /* 0x000000260c28723c */ /* 0x040ff00000001828 */
[C---:B------:R-:W-:Y:S08]  /*2350*/  HMMA.16816.F32 R44, R12.reuse, R64, R44 ;  /* 0x000000400c2c723c */ /* 0x040ff0000000182c */
[C---:B------:R-:W-:Y:S08]  /*2360*/  HMMA.16816.F32 R48, R12.reuse, R66, R48 ;  /* 0x000000420c30723c */ /* 0x040ff00000001830 */
[C---:B------:R-:W-:Y:S08]  /*2370*/  HMMA.16816.F32 R52, R12.reuse, R16, R52 ;  /* 0x000000100c34723c */ /* 0x040ff00000001834 */
[C---:B------:R-:W-:Y:S08]  /*2380*/  HMMA.16816.F32 R56, R12.reuse, R18, R56 ;  /* 0x000000120c38723c */ /* 0x040ff00000001838 */
[C---:B------:R-:W-:Y:S08]  /*2390*/  HMMA.16816.F32 R60, R12.reuse, R20, R60 ;  /* 0x000000140c3c723c */ /* 0x040ff0000000183c */
[----:B------:R-:W-:Y:S01]  /*23a0*/  HMMA.16816.F32 R4, R12, R22, R4 ;  /* 0x000000160c04723c */ /* 0x000fe20000001804 */
[----:B------:R-:W-:-:S04]  /*23b0*/  VIADD R12, R162, 0xc00 ;  /* 0x00000c00a20c7836 */ /* 0x000fc80000000000 */
[----:B------:R-:W-:-:S03]  /*23c0*/  IMAD.U32 R12, R163, 0x2, R12 ;  /* 0x00000002a30c7824 */ /* 0x000fc600078e000c */
[C---:B------:R-:W-:Y:S01]  /*23d0*/  HMMA.16816.F32 R76, R24.reuse, R16, R76 ;  /* 0x00000010184c723c */ /* 0x040fe2000000184c */
[----:B------:R-:W-:Y:S02]  /*23e0*/  IADD3 R16, PT, PT, R162, 0x200, RZ ;  /* 0x00000200a2107810 */ /* 0x000fe40007ffe0ff */
[----:B------:R-:W3:Y:S05]  /*23f0*/  LDSM.16.M88.4 R12, [R12] ;  /* 0x000000000c0c783b */ /* 0x000eea0000000200 */
        /* <DEDUP_REMOVED lines=8> */
[----:B------:R-:W-:Y:S02]  /*2480*/  VIADD R20, R161, 0x9200 ;  /* 0x00009200a1147836 */ /* 0x000fe40000000000 */
[----:B------:R-:W-:Y:S02]  /*2490*/  IMAD.U32 R21, R163, 0x2, R16 ;  /* 0x00000002a3157824 */ /* 0x000fe400078e0010 */
[----:B------:R-:W-:Y:S03]  /*24a0*/  LDSM.16.MT88.4 R16, [R18] ;  /* 0x000000001210783b */ /* 0x000fe60000004200 */
[----:B------:R-:W-:Y:S01]  /*24b0*/  HMMA.16816.F32 R28, R24, R22, R28 ;  /* 0x00000016181c723c */ /* 0x000fe2000000181c */
[C---:B------:R-:W-:Y:S01]  /*24c0*/  VIADD R22, R161.reuse, 0x9400 ;  /* 0x00009400a1167836 */ /* 0x040fe20000000000 */
[----:B------:R-:W-:Y:S01]  /*24d0*/  IADD3 R24, PT, PT, R161, 0x9600, RZ ;  /* 0x00009600a1187810 */ /* 0x000fe20007ffe0ff */
[----:B------:R-:W-:Y:S01]  /*24e0*/  IMAD.U32 R25, R163, 0x2, R20 ;  /* 0x00000002a3197824 */ /* 0x000fe200078e0014 */
[----:B------:R-:W-:Y:S01]  /*24f0*/  LEA R161, R181, UR4, 0xb ;  /* 0x00000004b5a17c11 */ /* 0x000fe2000f8e58ff */
[C---:B------:R-:W-:Y:S01]  /*2500*/  IMAD.U32 R36, R163.reuse, 0x2, R22 ;  /* 0x00000002a3247824 */ /* 0x040fe200078e0016 */
[----:B------:R-:W-:Y:S01]  /*2510*/  LEA R64, R163, R24, 0x1 ;  /* 0x00000018a3407211 */ /* 0x000fe200078e08ff */
[----:B------:R-:W5:Y:S01]  /*2520*/  LDSM.16.M88.4 R20, [R21] ;  /* 0x000000001514783b */ /* 0x000f620000000200 */
[C---:B--2---:R-:W-:Y:S03]  /*2530*/  HMMA.16816.F32 R156, R168.reuse, R124, R156 ;  /* 0x0000007ca89c723c */ /* 0x044fe6000000189c */
[----:B------:R-:W2:Y:S04]  /*2540*/  LDSM.16.MT88.4 R24, [R25] ;  /* 0x000000001918783b */ /* 0x000ea80000004200 */
[----:B------:R-:W2:Y:S01]  /*2550*/  LDSM.16.MT88.4 R36, [R36] ;  /* 0x000000002424783b */ /* 0x000ea20000004200 */
[C---:B------:R-:W-:Y:S03]  /*2560*/  HMMA.16816.F32 R152, R168.reuse, R126, R152 ;  /* 0x0000007ea898723c */ /* 0x040fe60000001898 */
[----:B------:R-:W2:Y:S05]  /*2570*/  LDSM.16.MT88.4 R64, [R64] ;  /* 0x000000004040783b */ /* 0x000eaa0000004200 */
[C---:B------:R-:W-:Y:S08]  /*2580*/  HMMA.16816.F32 R148, R168.reuse, R184, R148 ;  /* 0x000000b8a894723c */ /* 0x040ff00000001894 */
[C---:B------:R-:W-:Y:S08]  /*2590*/  HMMA.16816.F32 R144, R168.reuse, R186, R144 ;  /* 0x000000baa890723c */ /* 0x040ff00000001890 */
[C---:B----4-:R-:W-:Y:S08]  /*25a0*/  HMMA.16816.F32 R140, R168.reuse, R120, R140 ;  /* 0x00000078a88c723c */ /* 0x050ff0000000188c */
[C---:B------:R-:W-:Y:S08]  /*25b0*/  HMMA.16816.F32 R136, R168.reuse, R122, R136 ;  /* 0x0000007aa888723c */ /* 0x040ff00000001888 */
[C---:B------:R-:W-:Y:S08]  /*25c0*/  HMMA.16816.F32 R132, R168.reuse, R172, R132 ;  /* 0x000000aca884723c */ /* 0x040ff00000001884 */
[----:B------:R-:W-:Y:S01]  /*25d0*/  HMMA.16816.F32 R128, R168, R174, R128 ;  /* 0x000000aea880723c */ /* 0x000fe20000001880 */
[----:B------:R4:W-:Y:S07]  /*25e0*/  LDSM.16.M88.4 R168, [R160] ;  /* 0x00000000a0a8783b */ /* 0x0009ee0000000200 */
[----:B-1----:R-:W-:Y:S01]  /*25f0*/  HMMA.16816.F32 R92, R8, R124, R92 ;  /* 0x0000007c085c723c */ /* 0x002fe2000000185c */
[----:B----4-:R-:W-:-:S07]  /*2600*/  LEA R160, R180, UR4, 0xc ;  /* 0x00000004b4a07c11 */ /* 0x010fce000f8e60ff */
[C---:B------:R-:W-:Y:S08]  /*2610*/  HMMA.16816.F32 R88, R8.reuse, R126, R88 ;  /* 0x0000007e0858723c */ /* 0x040ff00000001858 */
[C---:B------:R-:W-:Y:S08]  /*2620*/  HMMA.16816.F32 R84, R8.reuse, R184, R84 ;  /* 0x000000b80854723c */ /* 0x040ff00000001854 */
[C---:B------:R-:W-:Y:S08]  /*2630*/  HMMA.16816.F32 R80, R8.reuse, R186, R80 ;  /* 0x000000ba0850723c */ /* 0x040ff00000001850 */
[C---:B------:R-:W-:Y:S08]  /*2640*/  HMMA.16816.F32 R76, R8.reuse, R120, R76 ;  /* 0x00000078084c723c */ /* 0x040ff0000000184c */
[C---:B------:R-:W-:Y:S08]  /*2650*/  HMMA.16816.F32 R72, R8.reuse, R122, R72 ;  /* 0x0000007a0848723c */ /* 0x040ff00000001848 */
[C---:B------:R-:W-:Y:S08]  /*2660*/  HMMA.16816.F32 R68, R8.reuse, R172, R68 ;  /* 0x000000ac0844723c */ /* 0x040ff00000001844 */
[----:B------:R-:W-:Y:S01]  /*2670*/  HMMA.16816.F32 R28, R8, R174, R28 ;  /* 0x000000ae081c723c */ /* 0x000fe2000000181c */
[----:B------:R-:W-:-:S02]  /*2680*/  VIADD R8, R162, 0xa00 ;  /* 0x00000a00a2087836 */ /* 0x000fc40000000000 */
[----:B------:R-:W-:-:S03]  /*2690*/  VIADD R162, R162, 0xe00 ;  /* 0x00000e00a2a27836 */ /* 0x000fc60000000000 */
[----:B------:R-:W-:Y:S02]  /*26a0*/  LEA R8, R163, R8, 0x1 ;  /* 0x00000008a3087211 */ /* 0x000fe400078e08ff */
[C---:B---3--:R-:W-:Y:S04]  /*26b0*/  HMMA.16816.F32 R96, R12.reuse, R124, R96 ;  /* 0x0000007c0c60723c */ /* 0x048fe80000001860 */
[----:B------:R-:W1:Y:S04]  /*26c0*/  LDSM.16.M88.4 R8, [R8] ;  /* 0x000000000808783b */ /* 0x000e680000000200 */
        /* <DEDUP_REMOVED lines=8> */
[----:B------:R-:W-:Y:S02]  /*2750*/  VIADD R14, R161, 0x8200 ;  /* 0x00008200a10e7836 */ /* 0x000fe40000000000 */
[C---:B------:R-:W-:Y:S02]  /*2760*/  IMAD.U32 R13, R163.reuse, 0x2, R162 ;  /* 0x00000002a30d7824 */ /* 0x040fe400078e00a2 */
[----:B------:R-:W-:Y:S01]  /*2770*/  VIADD R162, R160, 0x800 ;  /* 0x00000800a0a27836 */ /* 0x000fe20000000000 */
[----:B------:R-:W-:Y:S03]  /*2780*/  HMMA.16816.F32 R164, R116, R124, R164 ;  /* 0x0000007c74a4723c */ /* 0x000fe600000018a4 */
[----:B------:R-:W-:-:S05]  /*2790*/  IMAD.U32 R162, R163, 0x2, R162 ;  /* 0x00000002a3a27824 */ /* 0x000fca00078e00a2 */
[C---:B------:R-:W-:Y:S08]  /*27a0*/  HMMA.16816.F32 R176, R116.reuse, R126, R176 ;  /* 0x0000007e74b0723c */ /* 0x040ff000000018b0 */
[C---:B------:R-:W-:Y:S08]  /*27b0*/  HMMA.16816.F32 R188, R116.reuse, R184, R188 ;  /* 0x000000b874bc723c */ /* 0x040ff000000018bc */
[C---:B------:R-:W-:Y:S08]  /*27c0*/  HMMA.16816.F32 R112, R116.reuse, R186, R112 ;  /* 0x000000ba7470723c */ /* 0x040ff00000001870 */
[----:B------:R-:W-:Y:S01]  /*27d0*/  HMMA.16816.F32 R108, R116, R120, R108 ;  /* 0x00000078746c723c */ /* 0x000fe2000000186c */
[----:B------:R-:W-:-:S04]  /*27e0*/  VIADD R120, R160, 0x400 ;  /* 0x00000400a0787836 */ /* 0x000fc80000000000 */
[----:B------:R-:W-:-:S03]  /*27f0*/  IMAD.U32 R184, R163, 0x2, R120 ;  /* 0x00000002a3b87824 */ /* 0x000fc600078e0078 */
[C---:B------:R-:W-:Y:S08]  /*2800*/  HMMA.16816.F32 R104, R116.reuse, R122, R104 ;  /* 0x0000007a7468723c */ /* 0x040ff00000001868 */
[----:B------:R-:W-:Y:S01]  /*2810*/  HMMA.16816.F32 R100, R116, R172, R100 ;  /* 0x000000ac7464723c */ /* 0x000fe20000001864 */
[----:B------:R-:W-:-:S07]  /*2820*/  IMAD.U32 R172, R163, 0x2, R160 ;  /* 0x00000002a3ac7824 */ /* 0x000fce00078e00a0 */
[----:B------:R-:W-:Y:S01]  /*2830*/  HMMA.16816.F32 R32, R116, R174, R32 ;  /* 0x000000ae7420723c */ /* 0x000fe20000001820 */
[----:B------:R-:W-:Y:S02]  /*2840*/  IMAD.U32 R117, R163, 0x2, R14 ;  /* 0x00000002a3757824 */ /* 0x000fe400078e000e */
[----:B------:R-:W-:-:S04]  /*2850*/  VIADD R116, R161, 0x8600 ;  /* 0x00008600a1747836 */ /* 0x000fc80000000000 */
[C---:B------:R-:W-:Y:S01]  /*2860*/  IMAD.U32 R124, R163.reuse, 0x2, R116 ;  /* 0x00000002a37c7824 */ /* 0x040fe200078e0074 */
[C---:B-----5:R-:W-:Y:S08]  /*2870*/  HMMA.16816.F32 R156, R20.reuse, R16, R156 ;  /* 0x00000010149c723c */ /* 0x060ff0000000189c */
[C---:B------:R-:W-:Y:S08]  /*2880*/  HMMA.16816.F32 R152, R20.reuse, R18, R152 ;  /* 0x000000121498723c */ /* 0x040ff00000001898 */
[C---:B--2---:R-:W-:Y:S08]  /*2890*/  HMMA.16816.F32 R148, R20.reuse, R24, R148 ;  /* 0x000000181494723c */ /* 0x044ff00000001894 */
[C---:B------:R-:W-:Y:S08]  /*28a0*/  HMMA.16816.F32 R144, R20.reuse, R26, R144 ;  /* 0x0000001a1490723c */ /* 0x040ff00000001890 */
[C---:B------:R-:W-:Y:S08]  /*28b0*/  HMMA.16816.F32 R140, R20.reuse, R36, R140 ;  /* 0x00000024148c723c */ /* 0x040ff0000000188c */
[C---:B------:R-:W-:Y:S08]  /*28c0*/  HMMA.16816.F32 R136, R20.reuse, R38, R136 ;  /* 0x000000261488723c */ /* 0x040ff00000001888 */
[C---:B------:R-:W-:Y:S08]  /*28d0*/  HMMA.16816.F32 R132, R20.reuse, R64, R132 ;  /* 0x000000401484723c */ /* 0x040ff00000001884 */
[----:B------:R-:W-:Y:S01]  /*28e0*/  HMMA.16816.F32 R128, R20, R66, R128 ;  /* 0x000000421480723c */ /* 0x000fe20000001880 */
[----:B------:R-:W-:Y:S01]  /*28f0*/  IMAD.U32 R21, R163, 0x2, R12 ;  /* 0x00000002a3157824 */ /* 0x000fe200078e000c */
[----:B------:R-:W-:Y:S01]  /*2900*/  IADD3 R20, PT, PT, R161, 0x8400, RZ ;  /* 0x00008400a1147810 */ /* 0x000fe20007ffe0ff */
[----:B------:R-:W2:Y:S03]  /*2910*/  LDSM.16.M88.4 R12, [R13] ;  /* 0x000000000d0c783b */ /* 0x000ea60000000200 */
[----:B------:R-:W-:Y:S01]  /*2920*/  LEA R121, R163, R20, 0x1 ;  /* 0x00000014a3797211 */ /* 0x000fe200078e08ff */
[----:B------:R-:W-:Y:S01]  /*2930*/  BAR.SYNC.DEFER_BLOCKING 0x0 ;  /* 0x0000000000007b1d */ /* 0x000fe20000010000 */
[C---:B-1----:R-:W-:Y:S08]  /*2940*/  HMMA.16816.F32 R92, R8.reuse, R16, R92 ;  /* 0x00000010085c723c */ /* 0x042ff0000000185c */
[C---:B------:R-:W-:Y:S08]  /*2950*/  HMMA.16816.F32 R88, R8.reuse, R18, R88 ;  /* 0x000000120858723c */ /* 0x040ff00000001858 */
[----:B------:R-:W-:Y:S01]  /*2960*/  HMMA.16816.F32 R84, R8, R24, R84 ;  /* 0x000000180854723c */ /* 0x000fe20000001854 */
[----:B------:R-:W-:-:S04]  /*2970*/  DEPBAR.LE SB0, 0x0 ;  /* 0x000080000000791a */ /* 0x000fc80000000000 */
[----:B------:R-:W-:Y:S03]  /*2980*/  LDSM.16.M88.4 R172, [R172] ;  /* 0x00000000acac783b */ /* 0x000fe60000000200 */
[C---:B------:R-:W-:Y:S01]  /*2990*/  HMMA.16816.F32 R80, R8.reuse, R26, R80 ;  /* 0x0000001a0850723c */ /* 0x040fe20000001850 */
[----:B------:R-:W1:Y:S04]  /*29a0*/  LDSM.16.MT88.4 R20, [R21] ;  /* 0x000000001514783b */ /* 0x000e680000004200 */
[----:B------:R-:W3:Y:S03]  /*29b0*/  LDSM.16.MT88.4 R116, [R117] ;  /* 0x000000007574783b */ /* 0x000ee60000004200 */
[C---:B------:R-:W-:Y:S01]  /*29c0*/  HMMA.16816.F32 R76, R8.reuse, R36, R76 ;  /* 0x00000024084c723c */ /* 0x040fe2000000184c */
[----:B------:R-:W4:Y:S04]  /*29d0*/  LDSM.16.MT88.4 R120, [R121] ;  /* 0x000000007978783b */ /* 0x000f280000004200 */
[----:B------:R-:W5:Y:S03]  /*29e0*/  LDSM.16.MT88.4 R124, [R124] ;  /* 0x000000007c7c783b */ /* 0x000f660000004200 */
[C---:B------:R-:W-:Y:S01]  /*29f0*/  HMMA.16816.F32 R72, R8.reuse, R38, R72 ;  /* 0x000000260848723c */ /* 0x040fe20000001848 */
[----:B------:R-:W5:Y:S07]  /*2a00*/  LDSM.16.M88.4 R184, [R184] ;  /* 0x00000000b8b8783b */ /* 0x000f6e0000000200 */
[C---:B------:R-:W-:Y:S08]  /*2a10*/  HMMA.16816.F32 R68, R8.reuse, R64, R68 ;  /* 0x000000400844723c */ /* 0x040ff00000001844 */
[----:B------:R-:W-:Y:S01]  /*2a20*/  HMMA.16816.F32 R28, R8, R66, R28 ;  /* 0x00000042081c723c */ /* 0x000fe2000000181c */
[C---:B------:R-:W-:Y:S01]  /*2a30*/  IADD3 R8, PT, PT, R160.reuse, 0xc00, RZ ;  /* 0x00000c00a0087810 */ /* 0x040fe20007ffe0ff */
[----:B------:R-:W-:-:S04]  /*2a40*/  VIADD R10, R160, 0x200 ;  /* 0x00000200a00a7836 */ /* 0x000fc80000000000 */
[C---:B------:R-:W-:Y:S02]  /*2a50*/  IMAD.U32 R10, R163.reuse, 0x2, R10 ;  /* 0x00000002a30a7824 */ /* 0x040fe400078e000a */
[C---:B--2---:R-:W-:Y:S08]  /*2a60*/  HMMA.16816.F32 R96, R12.reuse, R16, R96 ;  /* 0x000000100c60723c */ /* 0x044ff00000001860 */
[C---:B------:R-:W-:Y:S08]  /*2a70*/  HMMA.16816.F32 R40, R12.reuse, R18, R40 ;  /* 0x000000120c28723c */ /* 0x040ff00000001828 */
[C---:B------:R-:W-:Y:S08]  /*2a80*/  HMMA.16816.F32 R44, R12.reuse, R24, R44 ;  /* 0x000000180c2c723c */ /* 0x040ff0000000182c */
[C---:B------:R-:W-:Y:S08]  /*2a90*/  HMMA.16816.F32 R48, R12.reuse, R26, R48 ;  /* 0x0000001a0c30723c */ /* 0x040ff00000001830 */
[C---:B------:R-:W-:Y:S08]  /*2aa0*/  HMMA.16816.F32 R52, R12.reuse, R36, R52 ;  /* 0x000000240c34723c */ /* 0x040ff00000001834 */
[C---:B------:R-:W-:Y:S08]  /*2ab0*/  HMMA.16816.F32 R56, R12.reuse, R38, R56 ;  /* 0x000000260c38723c */ /* 0x040ff00000001838 */
[C---:B------:R-:W-:Y:S08]  /*2ac0*/  HMMA.16816.F32 R60, R12.reuse, R64, R60 ;  /* 0x000000400c3c723c */ /* 0x040ff0000000183c */
[----:B------:R-:W-:Y:S01]  /*2ad0*/  HMMA.16816.F32 R4, R12, R66, R4 ;  /* 0x000000420c04723c */ /* 0x000fe20000001804 */
[----:B------:R-:W-:-:S02]  /*2ae0*/  IMAD.U32 R12, R163, 0x2, R8 ;  /* 0x00000002a30c7824 */ /* 0x000fc400078e0008 */
[----:B------:R-:W-:-:S04]  /*2af0*/  VIADD R8, R161, 0x9200 ;  /* 0x00009200a1087836 */ /* 0x000fc80000000000 */
[----:B------:R-:W-:Y:S01]  /*2b00*/  LDSM.16.M88.4 R12, [R12] ;  /* 0x000000000c0c783b */ /* 0x000fe20000000200 */
[----:B------:R-:W-:Y:S01]  /*2b10*/  HMMA.16816.F32 R188, R168, R24, R188 ;  /* 0x00000018a8bc723c */ /* 0x000fe200000018bc */
[----:B------:R-:W-:-:S05]  /*2b20*/  IADD3 R24, PT, PT, R161, 0x9400, RZ ;  /* 0x00009400a1187810 */ /* 0x000fca0007ffe0ff */
[----:B------:R-:W-:Y:S02]  /*2b30*/  IMAD.U32 R24, R163, 0x2, R24 ;  /* 0x00000002a3187824 */ /* 0x000fe400078e0018 */
[----:B------:R-:W-:Y:S01]  /*2b40*/  HMMA.16816.F32 R164, R168, R16, R164 ;  /* 0x00000010a8a4723c */ /* 0x000fe200000018a4 */
[----:B------:R-:W-:-:S07]  /*2b50*/  VIADD R16, R160, 0x600 ;  /* 0x00000600a0107836 */ /* 0x000fce0000000000 */
[----:B------:R-:W-:Y:S01]  /*2b60*/  HMMA.16816.F32 R176, R168, R18, R176 ;  /* 0x00000012a8b0723c */ /* 0x000fe200000018b0 */
[----:B------:R-:W-:-:S07]  /*2b70*/  VIADD R18, R161, 0x9000 ;  /* 0x00009000a1127836 */ /* 0x000fce0000000000 */
[----:B------:R-:W-:Y:S01]  /*2b80*/  HMMA.16816.F32 R112, R168, R26, R112 ;  /* 0x0000001aa870723c */ /* 0x000fe20000001870 */
[----:B------:R-:W-:-:S04]  /*2b90*/  VIADD R26, R161, 0x9600 ;  /* 0x00009600a11a7836 */ /* 0x000fc80000000000 */
[C---:B------:R-:W-:Y:S02]  /*2ba0*/  IMAD.U32 R17, R163.reuse, 0x2, R26 ;  /* 0x00000002a3117824 */ /* 0x040fe400078e001a */
[----:B------:R-:W-:Y:S01]  /*2bb0*/  LDSM.16.MT88.4 R24, [R24] ;  /* 0x000000001818783b */ /* 0x000fe20000004200 */
[C---:B------:R-:W-:Y:S01]  /*2bc0*/  HMMA.16816.F32 R108, R168.reuse, R36, R108 ;  /* 0x00000024a86c723c */ /* 0x040fe2000000186c */
[C---:B------:R-:W-:Y:S02]  /*2bd0*/  LEA R36, R163.reuse, R8, 0x1 ;  /* 0x00000008a3247211 */ /* 0x040fe400078e08ff */
[----:B------:R-:W-:Y:S05]  /*2be0*/  LDSM.16.M88.4 R8, [R10] ;  /* 0x000000000a08783b */ /* 0x000fea0000000200 */
[C---:B------:R-:W-:Y:S01]  /*2bf0*/  HMMA.16816.F32 R104, R168.reuse, R38, R104 ;  /* 0x00000026a868723c */ /* 0x040fe20000001868 */
[----:B------:R-:W-:Y:S07]  /*2c00*/  LDSM.16.MT88.4 R36, [R36] ;  /* 0x000000002424783b */ /* 0x000fee0000004200 */
[----:B------:R-:W-:Y:S01]  /*2c10*/  HMMA.16816.F32 R100, R168, R64, R100 ;  /* 0x00000040a864723c */ /* 0x000fe20000001864 */
[----:B------:R-:W-:-:S07]  /*2c20*/  IMAD.U32 R64, R163, 0x2, R18 ;  /* 0x00000002a3407824 */ /* 0x000fce00078e0012 */
[----:B------:R-:W-:Y:S01]  /*2c30*/  HMMA.16816.F32 R168, R168, R66, R32 ;  /* 0x00000042a8a8723c */ /* 0x000fe20000001820 */
[----:B------:R2:W5:Y:S04]  /*2c40*/  LDSM.16.M88.4 R32, [R162] ;  /* 0x00000000a220783b */ /* 0x0005680000000200 */
[----:B------:R-:W5:Y:S03]  /*2c50*/  LDSM.16.MT88.4 R64, [R64] ;  /* 0x000000004040783b */ /* 0x000f660000004200 */
[----:B-1----:R-:W-:Y:S01]  /*2c60*/  HMMA.16816.F32 R156, R172, R20, R156 ;  /* 0x00000014ac9c723c */ /* 0x002fe2000000189c */
[C---:B--2---:R-:W-:Y:S02]  /*2c70*/  VIADD R162, R160.reuse, 0xa00 ;  /* 0x00000a00a0a27836 */ /* 0x044fe40000000000 */
[----:B------:R-:W-:-:S03]  /*2c80*/  VIADD R160, R160, 0xe00 ;  /* 0x00000e00a0a07836 */ /* 0x000fc60000000000 */
[C---:B------:R-:W-:Y:S01]  /*2c90*/  LEA R162, R163.reuse, R162, 0x1 ;  /* 0x000000a2a3a27211 */ /* 0x040fe200078e08ff */
[C---:B------:R-:W-:Y:S01]  /*2ca0*/  IMAD.U32 R160, R163.reuse, 0x2, R160 ;  /* 0x00000002a3a07824 */ /* 0x040fe200078e00a0 */
[C---:B------:R-:W-:Y:S08]  /*2cb0*/  HMMA.16816.F32 R152, R172.reuse, R22, R152 ;  /* 0x00000016ac98723c */ /* 0x040ff00000001898 */
[C---:B---3--:R-:W-:Y:S08]  /*2cc0*/  HMMA.16816.F32 R148, R172.reuse, R116, R148 ;  /* 0x00000074ac94723c */ /* 0x048ff00000001894 */
[C---:B------:R-:W-:Y:S08]  /*2cd0*/  HMMA.16816.F32 R144, R172.reuse, R118, R144 ;  /* 0x00000076ac90723c */ /* 0x040ff00000001890 */
[C---:B----4-:R-:W-:Y:S08]  /*2ce0*/  HMMA.16816.F32 R140, R172.reuse, R120, R140 ;  /* 0x00000078ac8c723c */ /* 0x050ff0000000188c */
[C---:B------:R-:W-:Y:S08]  /*2cf0*/  HMMA.16816.F32 R136, R172.reuse, R122, R136 ;  /* 0x0000007aac88723c */ /* 0x040ff00000001888 */
[C---:B-----5:R-:W-:Y:S08]  /*2d00*/  HMMA.16816.F32 R132, R172.reuse, R124, R132 ;  /* 0x0000007cac84723c */ /* 0x060ff00000001884 */
[----:B------:R-:W-:Y:S01]  /*2d10*/  HMMA.16816.F32 R128, R172, R126, R128 ;  /* 0x0000007eac80723c */ /* 0x000fe20000001880 */
[----:B------:R-:W-:-:S02]  /*2d20*/  IMAD.U32 R172, R163, 0x2, R16 ;  /* 0x00000002a3ac7824 */ /* 0x000fc400078e0010 */
[----:B------:R-:W1:Y:S04]  /*2d30*/  LDSM.16.MT88.4 R16, [R17] ;  /* 0x000000001110783b */ /* 0x000e680000004200 */
[----:B------:R-:W2:Y:S01]  /*2d40*/  LDSM.16.M88.4 R172, [R172] ;  /* 0x00000000acac783b */ /* 0x000ea20000000200 */
        /* <DEDUP_REMOVED lines=8> */
[----:B------:R-:W3:Y:S07]  /*2dd0*/  LDSM.16.M88.4 R184, [R162] ;  /* 0x00000000a2b8783b */ /* 0x000eee0000000200 */
        /* <DEDUP_REMOVED lines=8> */
[----:B------:R-:W4:Y:S07]  /*2e60*/  LDSM.16.M88.4 R32, [R160] ;  /* 0x00000000a020783b */ /* 0x000f2e0000000200 */
[C---:B------:R-:W-:Y:S08]  /*2e70*/  HMMA.16816.F32 R156, R8.reuse, R64, R156 ;  /* 0x00000040089c723c */ /* 0x040ff0000000189c */
[C---:B------:R-:W-:Y:S08]  /*2e80*/  HMMA.16816.F32 R152, R8.reuse, R66, R152 ;  /* 0x000000420898723c */ /* 0x040ff00000001898 */
[C---:B------:R-:W-:Y:S08]  /*2e90*/  HMMA.16816.F32 R148, R8.reuse, R36, R148 ;  /* 0x000000240894723c */ /* 0x040ff00000001894 */
[C---:B------:R-:W-:Y:S08]  /*2ea0*/  HMMA.16816.F32 R144, R8.reuse, R38, R144 ;  /* 0x000000260890723c */ /* 0x040ff00000001890 */
[C---:B------:R-:W-:Y:S08]  /*2eb0*/  HMMA.16816.F32 R140, R8.reuse, R24, R140 ;  /* 0x00000018088c723c */ /* 0x040ff0000000188c */
[C---:B------:R-:W-:Y:S08]  /*2ec0*/  HMMA.16816.F32 R136, R8.reuse, R26, R136 ;  /* 0x0000001a0888723c */ /* 0x040ff00000001888 */
[C---:B-1----:R-:W-:Y:S08]  /*2ed0*/  HMMA.16816.F32 R132, R8.reuse, R16, R132 ;  /* 0x000000100884723c */ /* 0x042ff00000001884 */
[----:B------:R-:W-:Y:S01]  /*2ee0*/  HMMA.16816.F32 R128, R8, R18, R128 ;  /* 0x000000120880723c */ /* 0x000fe20000001880 */
[----:B------:R-:W-:Y:S01]  /*2ef0*/  IMAD R10, R180, 0x8, R181 ;  /* 0x00000008b40a7824 */ /* 0x000fe200078e02b5 */
[----:B------:R-:W-:-:S02]  /*2f00*/  SHF.R.U32.HI R8, RZ, 0x2, R0 ;  /* 0x00000002ff087819 */ /* 0x000fc40000011600 */
[----:B------:R-:W-:Y:S01]  /*2f10*/  LOP3.LUT R9, R0, 0x3, RZ, 0xc0, !PT ;  /* 0x0000000300097812 */ /* 0x000fe200078ec0ff */
[----:B------:R-:W-:-:S03]  /*2f20*/  IMAD.SHL.U32 R0, R10, 0x400, RZ ;  /* 0x000004000a007824 */ /* 0x000fc600078e00ff */
[----:B------:R-:W-:Y:S01]  /*2f30*/  LEA R9, R8, R9, 0x3 ;  /* 0x0000000908097211 */ /* 0x000fe200078e18ff */
[C---:B------:R-:W-:Y:S01]  /*2f40*/  HMMA.16816.F32 R96, R12.reuse, R20, R96 ;  /* 0x000000140c60723c */ /* 0x040fe20000001860 */
[----:B------:R-:W-:Y:S01]  /*2f50*/  LEA R0, R0, UR6, 0x2 ;  /* 0x0000000600007c11 */ /* 0x000fe2000f8e10ff */
[----:B------:R-:W1:Y:S04]  /*2f60*/  LDC R21, c[0x0][0x384] ;  /* 0x0000e100ff157b82 */ /* 0x000e680000000800 */
[C---:B------:R-:W-:Y:S02]  /*2f70*/  VIADD R8, R0.reuse, 0x400 ;  /* 0x0000040000087836 */ /* 0x040fe40000000000 */
[----:B------:R-:W-:Y:S01]  /*2f80*/  HMMA.16816.F32 R40, R12, R22, R40 ;  /* 0x000000160c28723c */ /* 0x000fe20000001828 */
[----:B------:R-:W-:-:S02]  /*2f90*/  VIADD R10, R0, 0x800 ;  /* 0x00000800000a7836 */ /* 0x000fc40000000000 */
[C---:B------:R-:W-:Y:S02]  /*2fa0*/  IMAD.U32 R11, R9.reuse, 0x8, R8 ;  /* 0x00000008090b7824 */ /* 0x040fe400078e0008 */
[C---:B------:R-:W-:Y:S02]  /*2fb0*/  VIADD R20, R0.reuse, 0x2800 ;  /* 0x0000280000147836 */ /* 0x040fe40000000000 */
[C---:B------:R-:W-:Y:S01]  /*2fc0*/  IMAD.U32 R10, R9.reuse, 0x8, R10 ;  /* 0x00000008090a7824 */ /* 0x040fe200078e000a */
[----:B------:R-:W-:Y:S01]  /*2fd0*/  HMMA.16816.F32 R44, R12, R116, R44 ;  /* 0x000000740c2c723c */ /* 0x000fe2000000182c */
[C---:B------:R-:W-:Y:S01]  /*2fe0*/  VIADD R22, R0.reuse, 0x2c00 ;  /* 0x00002c0000167836 */ /* 0x040fe20000000000 */
[----:B------:R-:W-:Y:S01]  /*2ff0*/  IADD3 R116, PT, PT, R0, 0x6800, RZ ;  /* 0x0000680000747810 */ /* 0x000fe20007ffe0ff */
[C---:B------:R-:W-:Y:S02]  /*3000*/  IMAD.U32 R20, R9.reuse, 0x8, R20 ;  /* 0x0000000809147824 */ /* 0x040fe400078e0014 */
[C---:B------:R-:W-:Y:S01]  /*3010*/  IMAD.U32 R22, R9.reuse, 0x8, R22 ;  /* 0x0000000809167824 */ /* 0x040fe200078e0016 */
[----:B------:R-:W-:-:S02]  /*3020*/  LEA R116, R9, R116, 0x3 ;  /* 0x0000007409747211 */ /* 0x000fc400078e18ff */
[C---:B------:R-:W-:Y:S08]  /*3030*/  HMMA.16816.F32 R48, R12.reuse, R118, R48 ;  /* 0x000000760c30723c */ /* 0x040ff00000001830 */
[C---:B------:R-:W-:Y:S08]  /*3040*/  HMMA.16816.F32 R52, R12.reuse, R120, R52 ;  /* 0x000000780c34723c */ /* 0x040ff00000001834 */
[C---:B------:R-:W-:Y:S08]  /*3050*/  HMMA.16816.F32 R56, R12.reuse, R122, R56 ;  /* 0x0000007a0c38723c */ /* 0x040ff00000001838 */
[C---:B------:R-:W-:Y:S08]  /*3060*/  HMMA.16816.F32 R60, R12.reuse, R124, R60 ;  /* 0x0000007c0c3c723c */ /* 0x040ff0000000183c */
[----:B------:R-:W-:Y:S01]  /*3070*/  HMMA.16816.F32 R4, R12, R126, R4 ;  /* 0x0000007e0c04723c */ /* 0x000fe20000001804 */
[----:B------:R-:W-:Y:S01]  /*3080*/  IMAD.U32 R13, R9, 0x8, R0 ;  /* 0x00000008090d7824 */ /* 0x000fe200078e0000 */
[----:B------:R-:W-:Y:S01]  /*3090*/  BAR.SYNC.DEFER_BLOCKING 0x0 ;  /* 0x0000000000007b1d */ /* 0x000fe20000010000 */
[C---:B------:R-:W-:Y:S01]  /*30a0*/  VIADD R12, R0.reuse, 0xc00 ;  /* 0x00000c00000c7836 */ /* 0x040fe20000000000 */
[----:B------:R-:W-:-:S03]  /*30b0*/  IADD3 R14, PT, PT, R0, 0x2000, RZ ;  /* 0x00002000000e7810 */ /* 0x000fc60007ffe0ff */
[C---:B------:R-:W-:Y:S01]  /*30c0*/  IMAD.U32 R8, R9.reuse, 0x8, R12 ;  /* 0x0000000809087824 */ /* 0x040fe200078e000c */
[C---:B--2---:R-:W-:Y:S01]  /*30d0*/  HMMA.16816.F32 R164, R172.reuse, R64, R164 ;  /* 0x00000040aca4723c */ /* 0x044fe200000018a4 */
[----:B------:R-:W-:Y:S01]  /*30e0*/  LEA R14, R9, R14, 0x3 ;  /* 0x0000000e090e7211 */ /* 0x000fe200078e18ff */
[----:B------:R-:W2:Y:S06]  /*30f0*/  LDC R15, c[0x0][0x384] ;  /* 0x0000e100ff0f7b82 */ /* 0x000eac0000000800 */
[C---:B------:R-:W-:Y:S08]  /*3100*/  HMMA.16816.F32 R176, R172.reuse, R66, R176 ;  /* 0x00000042acb0723c */ /* 0x040ff000000018b0 */
[C---:B------:R-:W-:Y:S01]  /*3110*/  HMMA.16816.F32 R188, R172.reuse, R36, R188 ;  /* 0x00000024acbc723c */ /* 0x040fe200000018bc */
[----:B------:R-:W-:Y:S04]  /*3120*/  STS.64 [R13], R156 ;  /* 0x0000009c0d007388 */ /* 0x000fe80000000a00 */
[----:B------:R-:W-:Y:S03]  /*3130*/  STS.64 [R13+0x200], R158 ;  /* 0x0002009e0d007388 */ /* 0x000fe60000000a00 */
[C---:B------:R-:W-:Y:S01]  /*3140*/  HMMA.16816.F32 R112, R172.reuse, R38, R112 ;  /* 0x00000026ac70723c */ /* 0x040fe20000001870 */
[----:B------:R-:W-:Y:S04]  /*3150*/  STS.64 [R13+0x20], R152 ;  /* 0x000020980d007388 */ /* 0x000fe80000000a00 */
[----:B------:R5:W-:Y:S03]  /*3160*/  STS.64 [R13+0x220], R154 ;  /* 0x0002209a0d007388 */ /* 0x000be60000000a00 */
[C---:B------:R-:W-:Y:S01]  /*3170*/  HMMA.16816.F32 R108, R172.reuse, R24, R108 ;  /* 0x00000018ac6c723c */ /* 0x040fe2000000186c */
[----:B------:R-:W-:Y:S04]  /*3180*/  STS.64 [R11], R148 ;  /* 0x000000940b007388 */ /* 0x000fe80000000a00 */
[----:B------:R-:W-:Y:S03]  /*3190*/  STS.64 [R11+0x200], R150 ;  /* 0x000200960b007388 */ /* 0x000fe60000000a00 */
[C---:B------:R-:W-:Y:S01]  /*31a0*/  HMMA.16816.F32 R104, R172.reuse, R26, R104 ;  /* 0x0000001aac68723c */ /* 0x040fe20000001868 */
[----:B-----5:R-:W5:Y:S01]  /*31b0*/  S2R R13, SR_TID.X ;  /* 0x00000000000d7919 */ /* 0x020f620000002100 */
[----:B------:R-:W-:Y:S06]  /*31c0*/  STS.64 [R11+0x20], R144 ;  /* 0x000020900b007388 */ /* 0x000fec0000000a00 */
[C---:B------:R-:W-:Y:S01]  /*31d0*/  HMMA.16816.F32 R100, R172.reuse, R16, R100 ;  /* 0x00000010ac64723c */ /* 0x040fe20000001864 */
[----:B------:R-:W-:Y:S04]  /*31e0*/  STS.64 [R11+0x220], R146 ;  /* 0x000220920b007388 */ /* 0x000fe80000000a00 */
[----:B------:R-:W-:Y:S03]  /*31f0*/  STS.64 [R10], R140 ;  /* 0x0000008c0a007388 */ /* 0x000fe60000000a00 */
[----:B------:R-:W-:Y:S01]  /*3200*/  HMMA.16816.F32 R168, R172, R18, R168 ;  /* 0x00000012aca8723c */ /* 0x000fe200000018a8 */
[----:B------:R-:W-:Y:S04]  /*3210*/  STS.64 [R10+0x200], R142 ;  /* 0x0002008e0a007388 */ /* 0x000fe80000000a00 */
[----:B------:R-:W-:Y:S03]  /*3220*/  STS.64 [R10+0x20], R136 ;  /* 0x000020880a007388 */ /* 0x000fe60000000a00 */
[C---:B---3--:R-:W-:Y:S01]  /*3230*/  HMMA.16816.F32 R92, R184.reuse, R64, R92 ;  /* 0x00000040b85c723c */ /* 0x048fe2000000185c */
[----:B------:R-:W-:Y:S04]  /*3240*/  STS.64 [R10+0x220], R138 ;  /* 0x0002208a0a007388 */ /* 0x000fe80000000a00 */
[----:B------:R-:W-:Y:S03]  /*3250*/  STS.64 [R8], R132 ;  /* 0x0000008408007388 */ /* 0x000fe60000000a00 */
[----:B------:R-:W-:Y:S01]  /*3260*/  HMMA.16816.F32 R88, R184, R66, R88 ;  /* 0x00000042b858723c */ /* 0x000fe20000001858 */
[----:B------:R-:W-:Y:S01]  /*3270*/  STS.64 [R8+0x200], R134 ;  /* 0x0002008608007388 */ /* 0x000fe20000000a00 */
[----:B-----5:R-:W-:-:S03]  /*3280*/  LEA R2, R2, R13, 0x7 ;  /* 0x0000000d02027211 */ /* 0x020fc600078e38ff */
[----:B------:R-:W-:Y:S03]  /*3290*/  STS.64 [R8+0x20], R128 ;  /* 0x0000208008007388 */ /* 0x000fe60000000a00 */
[C---:B------:R-:W-:Y:S01]  /*32a0*/  HMMA.16816.F32 R84, R184.reuse, R36, R84 ;  /* 0x00000024b854723c */ /* 0x040fe20000001854 */
[----:B------:R-:W-:Y:S01]  /*32b0*/  IMAD R3, R3, 0x80, R2 ;  /* 0x0000008003037824 */ /* 0x000fe200078e0202 */
[----:B------:R-:W-:Y:S04]  /*32c0*/  STS.64 [R8+0x220], R130 ;  /* 0x0002208208007388 */ /* 0x000fe80000000a00 */
[----:B------:R-:W-:Y:S02]  /*32d0*/  STS.64 [R14], R164 ;  /* 0x000000a40e007388 */ /* 0x000fe40000000a00 */
[C---:B------:R-:W-:Y:S02]  /*32e0*/  HMMA.16816.F32 R80, R184.reuse, R38, R80 ;  /* 0x00000026b850723c */ /* 0x040fe40000001850 */
[----:B------:R-:W-:Y:S04]  /*32f0*/  STS.64 [R14+0x200], R166 ;  /* 0x000200a60e007388 */ /* 0x000fe80000000a00 */
[----:B------:R-:W-:Y:S02]  /*3300*/  STS.64 [R14+0x20], R176 ;  /* 0x000020b00e007388 */ /* 0x000fe40000000a00 */
[C---:B------:R-:W-:Y:S02]  /*3310*/  HMMA.16816.F32 R76, R184.reuse, R24, R76 ;  /* 0x00000018b84c723c */ /* 0x040fe4000000184c */
[----:B------:R-:W-:Y:S06]  /*3320*/  STS.64 [R14+0x220], R178 ;  /* 0x000220b20e007388 */ /* 0x000fec0000000a00 */
[C---:B------:R-:W-:Y:S08]  /*3330*/  HMMA.16816.F32 R72, R184.reuse, R26, R72 ;  /* 0x0000001ab848723c */ /* 0x040ff00000001848 */
[C---:B------:R-:W-:Y:S08]  /*3340*/  HMMA.16816.F32 R68, R184.reuse, R16, R68 ;  /* 0x00000010b844723c */ /* 0x040ff00000001844 */
[----:B------:R-:W-:Y:S08]  /*3350*/  HMMA.16816.F32 R28, R184, R18, R28 ;  /* 0x00000012b81c723c */ /* 0x000ff0000000181c */
[----:B----4-:R-:W-:Y:S01]  /*3360*/  HMMA.16816.F32 R96, R32, R64, R96 ;  /* 0x000000402060723c */ /* 0x010fe20000001860 */
[----:B------:R-:W-:-:S04]  /*3370*/  VIADD R64, R0, 0x6000 ;  /* 0x0000600000407836 */ /* 0x000fc80000000000 */
[----:B------:R-:W-:-:S03]  /*3380*/  IMAD.U32 R64, R9, 0x8, R64 ;  /* 0x0000000809407824 */ /* 0x000fc600078e0040 */
[----:B------:R-:W-:Y:S01]  /*3390*/  HMMA.16816.F32 R40, R32, R66, R40 ;  /* 0x000000422028723c */ /* 0x000fe20000001828 */
[----:B------:R-:W-:-:S04]  /*33a0*/  VIADD R66, R0, 0x6400 ;  /* 0x0000640000427836 */ /* 0x000fc80000000000 */
[----:B------:R-:W-:-:S03]  /*33b0*/  IMAD.U32 R66, R9, 0x8, R66 ;  /* 0x0000000809427824 */ /* 0x000fc600078e0042 */
[----:B------:R-:W-:Y:S01]  /*33c0*/  HMMA.16816.F32 R44, R32, R36, R44 ;  /* 0x00000024202c723c */ /* 0x000fe2000000182c */
[----:B------:R-:W-:Y:S01]  /*33d0*/  VIADD R36, R0, 0x4800 ;  /* 0x0000480000247836 */ /* 0x000fe20000000000 */
[----:B------:R-:W3:Y:S03]  /*33e0*/  LDC R37, c[0x0][0x384] ;  /* 0x0000e100ff257b82 */ /* 0x000ee60000000800 */
[----:B------:R-:W-:-:S03]  /*33f0*/  IMAD.U32 R36, R9, 0x8, R36 ;  /* 0x0000000809247824 */ /* 0x000fc600078e0024 */
[----:B------:R-:W-:Y:S01]  /*3400*/  HMMA.16816.F32 R48, R32, R38, R48 ;  /* 0x000000262030723c */ /* 0x000fe20000001830 */
[----:B------:R-:W-:Y:S01]  /*3410*/  VIADD R38, R0, 0x4c00 ;  /* 0x00004c0000267836 */ /* 0x000fe20000000000 */
[----:B------:R-:W4:Y:S03]  /*3420*/  LDC R39, c[0x0][0x384] ;  /* 0x0000e100ff277b82 */ /* 0x000f260000000800 */
[----:B------:R-:W-:-:S03]  /*3430*/  IMAD.U32 R38, R9, 0x8, R38 ;  /* 0x0000000809267824 */ /* 0x000fc600078e0026 */
[----:B------:R-:W-:Y:S01]  /*3440*/  HMMA.16816.F32 R52, R32, R24, R52 ;  /* 0x000000182034723c */ /* 0x000fe20000001834 */
[----:B------:R-:W-:Y:S01]  /*3450*/  VIADD R24, R0, 0x4000 ;  /* 0x0000400000187836 */ /* 0x000fe20000000000 */
[----:B------:R-:W5:Y:S03]  /*3460*/  LDC R25, c[0x0][0x384] ;  /* 0x0000e100ff197b82 */ /* 0x000f660000000800 */
[----:B------:R-:W-:-:S03]  /*3470*/  IMAD.U32 R24, R9, 0x8, R24 ;  /* 0x0000000809187824 */ /* 0x000fc600078e0018 */
[----:B------:R-:W-:Y:S01]  /*3480*/  HMMA.16816.F32 R56, R32, R26, R56 ;  /* 0x0000001a2038723c */ /* 0x000fe20000001838 */
[----:B------:R-:W-:Y:S01]  /*3490*/  IADD3 R26, PT, PT, R0, 0x4400, RZ ;  /* 0x00004400001a7810 */ /* 0x000fe20007ffe0ff */
[----:B------:R-:W3:Y:S03]  /*34a0*/  LDC R27, c[0x0][0x384] ;  /* 0x0000e100ff1b7b82 */ /* 0x000ee60000000800 */
[----:B------:R-:W-:-:S03]  /*34b0*/  LEA R26, R9, R26, 0x3 ;  /* 0x0000001a091a7211 */ /* 0x000fc600078e18ff */
[C---:B------:R-:W-:Y:S01]  /*34c0*/  HMMA.16816.F32 R60, R32.reuse, R16, R60 ;  /* 0x00000010203c723c */ /* 0x040fe2000000183c */
[C---:B------:R-:W-:Y:S02]  /*34d0*/  VIADD R16, R0.reuse, 0x2400 ;  /* 0x0000240000107836 */ /* 0x040fe40000000000 */
[----:B------:R-:W-:Y:S02]  /*34e0*/  VIADD R0, R0, 0x6c00 ;  /* 0x00006c0000007836 */ /* 0x000fe40000000000 */
[C---:B------:R-:W-:Y:S02]  /*34f0*/  IMAD.U32 R16, R9.reuse, 0x8, R16 ;  /* 0x0000000809107824 */ /* 0x040fe400078e0010 */
[----:B------:R-:W-:Y:S01]  /*3500*/  IMAD.U32 R12, R9, 0x8, R0 ;  /* 0x00000008090c7824 */ /* 0x000fe200078e0000 */
[----:B------:R-:W-:Y:S01]  /*3510*/  HMMA.16816.F32 R32, R32, R18, R4 ;  /* 0x000000122020723c */ /* 0x000fe20000001804 */
[----:B------:R-:W-:Y:S01]  /*3520*/  IMAD R5, R181, 0x20, R13 ;  /* 0x00000020b5057824 */ /* 0x000fe200078e020d */
[----:B------:R-:W-:Y:S01]  /*3530*/  STS.64 [R16], R188 ;  /* 0x000000bc10007388 */ /* 0x000fe20000000a00 */
[----:B------:R-:W1:Y:S02]  /*3540*/  LDC R7, c[0x0][0x384] ;  /* 0x0000e100ff077b82 */ /* 0x000e640000000800 */
[C---:B------:R-:W-:Y:S01]  /*3550*/  IMAD R0, R180.reuse, 0x40, R5 ;  /* 0x00000040b4007824 */ /* 0x040fe200078e0205 */
[----:B------:R-:W-:Y:S01]  /*3560*/  STS.64 [R16+0x200], R190 ;  /* 0x000200be10007388 */ /* 0x000fe20000000a00 */
[----:B------:R-:W-:-:S02]  /*3570*/  IMAD R180, R180, 0x40, R3 ;  /* 0x00000040b4b47824 */ /* 0x000fc400078e0203 */
[----:B------:R-:W-:Y:S01]  /*3580*/  IMAD.SHL.U32 R0, R0, 0x10, RZ ;  /* 0x0000001000007824 */ /* 0x000fe200078e00ff */
[----:B------:R-:W-:Y:S01]  /*3590*/  STS.64 [R16+0x20], R112 ;  /* 0x0000207010007388 */ /* 0x000fe20000000a00 */
[----:B------:R-:W2:Y:S01]  /*35a0*/  LDC.64 R4, c[0x0][0x3a0] ;  /* 0x0000e800ff047b82 */ /* 0x000ea20000000a00 */
[----:B------:R-:W-:Y:S02]  /*35b0*/  IMAD R181, R181, 0x20, R180 ;  /* 0x00000020b5b57824 */ /* 0x000fe400078e02b4 */
[----:B------:R-:W-:Y:S01]  /*35c0*/  STS.64 [R16+0x220], R114 ;  /* 0x0002207210007388 */ /* 0x000fe20000000a00 */
[----:B------:R-:W-:-:S03]  /*35d0*/  LOP3.LUT R0, R0, 0x1fff00, RZ, 0xc0, !PT ;  /* 0x001fff0000007812 */ /* 0x000fc600078ec0ff */
[----:B------:R-:W-:Y:S01]  /*35e0*/  STS.64 [R20], R108 ;  /* 0x0000006c14007388 */ /* 0x000fe20000000a00 */
[----:B------:R-:W-:Y:S02]  /*35f0*/  LOP3.LUT R0, R0, 0xf, R13, 0xf8, !PT ;  /* 0x0000000f00007812 */ /* 0x000fe400078ef80d */
[----:B------:R-:W4:Y:S01]  /*3600*/  LDC R13, c[0x0][0x384] ;  /* 0x0000e100ff0d7b82 */ /* 0x000f220000000800 */
[----:B------:R-:W-:Y:S01]  /*3610*/  STS.64 [R20+0x200], R110 ;  /* 0x0002006e14007388 */ /* 0x000fe20000000a00 */
[----:B------:R-:W-:-:S03]  /*3620*/  LEA R0, R0, UR6, 0x2 ;  /* 0x0000000600007c11 */ /* 0x000fc6000f8e10ff */
[----:B------:R-:W-:Y:S04]  /*3630*/  STS.64 [R20+0x20], R104 ;  /* 0x0000206814007388 */ /* 0x000fe80000000a00 */
[----:B------:R-:W-:Y:S04]  /*3640*/  STS.64 [R20+0x220], R106 ;  /* 0x0002206a14007388 */ /* 0x000fe80000000a00 */
[----:B------:R-:W-:Y:S01]  /*3650*/  STS.64 [R22], R100 ;  /* 0x0000006416007388 */ /* 0x000fe20000000a00 */
[----:B--2---:R-:W-:-:S03]  /*3660*/  IMAD.WIDE R2, R181, 0x2, R4 ;  /* 0x00000002b5027825 */ /* 0x004fc600078e0204 */
[----:B------:R-:W-:Y:S01]  /*3670*/  STS.64 [R22+0x200], R102 ;  /* 0x0002006616007388 */ /* 0x000fe20000000a00 */
[----:B-1----:R-:W-:-:S03]  /*3680*/  IMAD.WIDE R4, R7, 0x2, R2 ;  /* 0x0000000207047825 */ /* 0x002fc600078e0202 */
[----:B------:R-:W-:Y:S04]  /*3690*/  STS.64 [R22+0x20], R168 ;  /* 0x000020a816007388 */ /* 0x000fe80000000a00 */
[----:B------:R-:W-:Y:S04]  /*36a0*/  STS.64 [R22+0x220], R170 ;  /* 0x000220aa16007388 */ /* 0x000fe80000000a00 */
[----:B------:R-:W-:Y:S04]  /*36b0*/  STS.64 [R24], R92 ;  /* 0x0000005c18007388 */ /* 0x000fe80000000a00 */
[----:B------:R-:W-:Y:S04]  /*36c0*/  STS.64 [R24+0x200], R94 ;  /* 0x0002005e18007388 */ /* 0x000fe80000000a00 */
[----:B------:R-:W-:Y:S04]  /*36d0*/  STS.64 [R24+0x20], R88 ;  /* 0x0000205818007388 */ /* 0x000fe80000000a00 */
[----:B------:R-:W-:Y:S04]  /*36e0*/  STS.64 [R24+0x220], R90 ;  /* 0x0002205a18007388 */ /* 0x000fe80000000a00 */
[----:B------:R-:W-:Y:S04]  /*36f0*/  STS.64 [R26], R84 ;  /* 0x000000541a007388 */ /* 0x000fe80000000a00 */
[----:B------:R-:W-:Y:S04]  /*3700*/  STS.64 [R26+0x200], R86 ;  /* 0x000200561a007388 */ /* 0x000fe80000000a00 */
[----:B------:R-:W-:Y:S04]  /*3710*/  STS.64 [R26+0x20], R80 ;  /* 0x000020501a007388 */ /* 0x000fe80000000a00 */
[----:B------:R1:W-:Y:S04]  /*3720*/  STS.64 [R26+0x220], R82 ;  /* 0x000220521a007388 */ /* 0x0003e80000000a00 */
[----:B------:R-:W-:Y:S04]  /*3730*/  STS.64 [R36], R76 ;  /* 0x0000004c24007388 */ /* 0x000fe80000000a00 */
[----:B------:R-:W-:Y:S04]  /*3740*/  STS.64 [R36+0x200], R78 ;  /* 0x0002004e24007388 */ /* 0x000fe80000000a00 */
[----:B------:R-:W-:Y:S01]  /*3750*/  STS.64 [R36+0x20], R72 ;  /* 0x0000204824007388 */ /* 0x000fe20000000a00 */
[----:B-1----:R-:W1:Y:S03]  /*3760*/  LDC R26, c[0x0][0x384] ;  /* 0x0000e100ff1a7b82 */ /* 0x002e660000000800 */
[----:B------:R-:W-:Y:S04]  /*3770*/  STS.64 [R36+0x220], R74 ;  /* 0x0002204a24007388 */ /* 0x000fe80000000a00 */
[----:B------:R-:W-:Y:S04]  /*3780*/  STS.64 [R38], R68 ;  /* 0x0000004426007388 */ /* 0x000fe80000000a00 */
[----:B------:R-:W-:Y:S04]  /*3790*/  STS.64 [R38+0x200], R70 ;  /* 0x0002004626007388 */ /* 0x000fe80000000a00 */
[----:B------:R2:W-:Y:S04]  /*37a0*/  STS.64 [R38+0x20], R28 ;  /* 0x0000201c26007388 */ /* 0x0005e80000000a00 */
[----:B------:R5:W-:Y:S04]  /*37b0*/  STS.64 [R38+0x220], R30 ;  /* 0x0002201e26007388 */ /* 0x000be80000000a00 */
[----:B------:R-:W-:Y:S01]  /*37c0*/  STS.64 [R64], R96 ;  /* 0x0000006040007388 */ /* 0x000fe20000000a00 */
[----:B-1----:R-:W-:-:S03]  /*37d0*/  IMAD R181, R26, 0x8, R181 ;  /* 0x000000081ab57824 */ /* 0x002fc600078e02b5 */
[----:B------:R-:W-:Y:S01]  /*37e0*/  STS.64 [R64+0x200], R98 ;  /* 0x0002006240007388 */ /* 0x000fe20000000a00 */
[----:B--2---:R-:W1:Y:S03]  /*37f0*/  LDC R29, c[0x0][0x384] ;  /* 0x0000e100ff1d7b82 */ /* 0x004e660000000800 */
[----:B------:R2:W-:Y:S04]  /*3800*/  STS.64 [R64+0x20], R40 ;  /* 0x0000202840007388 */ /* 0x0005e80000000a00 */
[----:B------:R3:W-:Y:S01]  /*3810*/  STS.64 [R64+0x220], R42 ;  /* 0x0002202a40007388 */ /* 0x0007e20000000a00 */
[----:B-----5:R-:W5:Y:S03]  /*3820*/  LDC R31, c[0x0][0x384] ;  /* 0x0000e100ff1f7b82 */ /* 0x020f660000000800 */
[----:B------:R4:W-:Y:S04]  /*3830*/  STS.64 [R66], R44 ;  /* 0x0000002c42007388 */ /* 0x0009e80000000a00 */
[----:B------:R-:W-:Y:S01]  /*3840*/  STS.64 [R66+0x200], R46 ;  /* 0x0002002e42007388 */ /* 0x000fe20000000a00 */
[----:B--2---:R-:W2:Y:S03]  /*3850*/  LDC R41, c[0x0][0x384] ;  /* 0x0000e100ff297b82 */ /* 0x004ea60000000800 */
[----:B------:R-:W-:Y:S04]  /*3860*/  STS.64 [R66+0x20], R48 ;  /* 0x0000203042007388 */ /* 0x000fe80000000a00 */
[----:B------:R-:W-:Y:S01]  /*3870*/  STS.64 [R66+0x220], R50 ;  /* 0x0002203242007388 */ /* 0x000fe20000000a00 */
[----:B---3--:R-:W3:Y:S03]  /*3880*/  LDC R43, c[0x0][0x384] ;  /* 0x0000e100ff2b7b82 */ /* 0x008ee60000000800 */
[----:B------:R-:W-:Y:S04]  /*3890*/  STS.64 [R116], R52 ;  /* 0x0000003474007388 */ /* 0x000fe80000000a00 */
[----:B------:R-:W-:Y:S01]  /*38a0*/  STS.64 [R116+0x200], R54 ;  /* 0x0002003674007388 */ /* 0x000fe20000000a00 */
[----:B----4-:R-:W4:Y:S03]  /*38b0*/  LDC R45, c[0x0][0x384] ;  /* 0x0000e100ff2d7b82 */ /* 0x010f260000000800 */
[----:B------:R-:W-:Y:S04]  /*38c0*/  STS.64 [R116+0x20], R56 ;  /* 0x0000203874007388 */ /* 0x000fe80000000a00 */
[----:B------:R-:W-:Y:S04]  /*38d0*/  STS.64 [R116+0x220], R58 ;  /* 0x0002203a74007388 */ /* 0x000fe80000000a00 */
[----:B------:R-:W-:Y:S04]  /*38e0*/  STS.64 [R12], R60 ;  /* 0x0000003c0c007388 */ /* 0x000fe80000000a00 */
[----:B------:R-:W-:Y:S04]  /*38f0*/  STS.64 [R12+0x200], R62 ;  /* 0x0002003e0c007388 */ /* 0x000fe80000000a00 */
[----:B------:R1:W-:Y:S04]  /*3900*/  STS.64 [R12+0x20], R32 ;  /* 0x000020200c007388 */ /* 0x0003e80000000a00 */
[----:B------:R5:W-:Y:S01]  /*3910*/  STS.64 [R12+0x220], R34 ;  /* 0x000220220c007388 */ /* 0x000be20000000a00 */
[----:B------:R-:W-:Y:S08]  /*3920*/  BAR.SYNC.DEFER_BLOCKING 0x0 ;  /* 0x0000000000007b1d */ /* 0x000ff00000010000 */
[----:B-1----:R-:W1:Y:S08]  /*3930*/  LDC R33, c[0x0][0x384] ;  /* 0x0000e100ff217b82 */ /* 0x002e700000000800 */
[----:B-----5:R-:W5:Y:S01]  /*3940*/  LDC R35, c[0x0][0x384] ;  /* 0x0000e100ff237b82 */ /* 0x020f620000000800 */
[----:B------:R-:W2:Y:S04]  /*3950*/  LDS R6, [R0] ;  /* 0x0000000000067984 */ /* 0x000ea80000000800 */
[----:B------:R-:W-:Y:S04]  /*3960*/  LDS R8, [R0+0x40] ;  /* 0x0000400000087984 */ /* 0x000fe80000000800 */
[----:B------:R-:W3:Y:S04]  /*3970*/  LDS R9, [R0+0x80] ;  /* 0x0000800000097984 */ /* 0x000ee80000000800 */
[----:B------:R-:W-:Y:S04]  /*3980*/  LDS R10, [R0+0xc0] ;  /* 0x0000c000000a7984 */ /* 0x000fe80000000800 */
[----:B------:R-:W4:Y:S04]  /*3990*/  LDS R11, [R0+0x100] ;  /* 0x00010000000b7984 */ /* 0x000f280000000800 */
[----:B------:R-:W1:Y:S04]  /*39a0*/  LDS R17, [R0+0x140] ;  /* 0x0001400000117984 */ /* 0x000e680000000800 */
[----:B------:R-:W5:Y:S04]  /*39b0*/  LDS R18, [R0+0x180] ;  /* 0x0001800000127984 */ /* 0x000f680000000800 */
[----:B------:R-:W5:Y:S04]  /*39c0*/  LDS R19, [R0+0x1c0] ;  /* 0x0001c00000137984 */ /* 0x000f680000000800 */
[----:B------:R-:W5:Y:S04]  /*39d0*/  LDS R20, [R0+0x200] ;  /* 0x0002000000147984 */ /* 0x000f680000000800 */
[----:B------:R-:W5:Y:S01]  /*39e0*/  LDS R23, [R0+0x2c0] ;  /* 0x0002c00000177984 */ /* 0x000f620000000800 */
[----:B--2---:R-:W-:-:S03]  /*39f0*/  F2FP.F16.F32.PACK_AB R6, RZ, R6 ;  /* 0x00000006ff06723e */ /* 0x004fc600000000ff */
[----:B------:R-:W2:Y:S01]  /*3a00*/  LDS R24, [R0+0x300] ;  /* 0x0003000000187984 */ /* 0x000ea20000000800 */
[----:B------:R-:W-:Y:S01]  /*3a10*/  PRMT R22, R6, 0x7610, R22 ;  /* 0x0000761006167816 */ /* 0x000fe20000000016 */
[----:B------:R-:W-:Y:S02]  /*3a20*/  IMAD.WIDE R6, R13, 0x2, R4 ;  /* 0x000000020d067825 */ /* 0x000fe400078e0204 */
[----:B------:R-:W2:Y:S01]  /*3a30*/  LDS R26, [R0+0x3c0] ;  /* 0x0003c000001a7984 */ /* 0x000ea20000000800 */
[----:B------:R-:W2:Y:S01]  /*3a40*/  LDC.64 R12, c[0x0][0x3a0] ;  /* 0x0000e800ff0c7b82 */ /* 0x000ea20000000a00 */
[----:B---3--:R-:W-:Y:S02]  /*3a50*/  F2FP.F16.F32.PACK_AB R14, RZ, R9 ;  /* 0x00000009ff0e723e */ /* 0x008fe400000000ff */
[----:B------:R3:W-:Y:S04]  /*3a60*/  STG.E.U16 desc[UR12][R2.64], R22 ;  /* 0x0000001602007986 */ /* 0x0007e8000c10150c */
[----:B------:R-:W2:Y:S01]  /*3a70*/  LDS R22, [R0+0x280] ;  /* 0x0002800000167984 */ /* 0x000ea20000000800 */
[----:B----4-:R-:W-:-:S03]  /*3a80*/  F2FP.F16.F32.PACK_AB R16, RZ, R11 ;  /* 0x0000000bff10723e */ /* 0x010fc600000000ff */
[----:B------:R-:W4:Y:S01]  /*3a90*/  LDS R32, [R0+0xe180] ;  /* 0x00e1800000207984 */ /* 0x000f220000000800 */
[----:B-1----:R-:W-:Y:S02]  /*3aa0*/  F2FP.F16.F32.PACK_AB R17, RZ, R17 ;  /* 0x00000011ff11723e */ /* 0x002fe400000000ff */
[----:B---3--:R-:W-:Y:S01]  /*3ab0*/  F2FP.F16.F32.PACK_AB R3, RZ, R8 ;  /* 0x00000008ff03723e */ /* 0x008fe200000000ff */
[----:B------:R-:W-:Y:S01]  /*3ac0*/  IMAD.WIDE R8, R15, 0x2, R6 ;  /* 0x000000020f087825 */ /* 0x000fe200078e0206 */
[----:B------:R-:W-:Y:S02]  /*3ad0*/  F2FP.F16.F32.PACK_AB R15, RZ, R10 ;  /* 0x0000000aff0f723e */ /* 0x000fe400000000ff */
[----:B-----5:R-:W-:Y:S01]  /*3ae0*/  F2FP.F16.F32.PACK_AB R18, RZ, R18 ;  /* 0x00000012ff12723e */ /* 0x020fe200000000ff */
[----:B------:R1:W-:Y:S01]  /*3af0*/  STG.E.U16 desc[UR12][R4.64], R3 ;  /* 0x0000000304007986 */ /* 0x0003e2000c10150c */
[----:B------:R-:W-:Y:S01]  /*3b00*/  PRMT R28, R15, 0x7610, R28 ;  /* 0x000076100f1c7816 */ /* 0x000fe2000000001c */
[----:B------:R-:W-:Y:S01]  /*3b10*/  IMAD.WIDE R10, R21, 0x2, R8 ;  /* 0x00000002150a7825 */ /* 0x000fe200078e0208 */
[----:B------:R-:W3:Y:S01]  /*3b20*/  LDC R15, c[0x0][0x384] ;  /* 0x0000e100ff0f7b82 */ /* 0x000ee20000000800 */
[----:B------:R-:W5:Y:S01]  /*3b30*/  LDS R21, [R0+0x240] ;  /* 0x0002400000157984 */ /* 0x000f620000000800 */
[----:B------:R-:W-:-:S02]  /*3b40*/  F2FP.F16.F32.PACK_AB R19, RZ, R19 ;  /* 0x00000013ff13723e */ /* 0x000fc400000000ff */
[----:B------:R-:W-:Y:S01]  /*3b50*/  F2FP.F16.F32.PACK_AB R20, RZ, R20 ;  /* 0x00000014ff14723e */ /* 0x000fe200000000ff */
[----:B------:R2:W-:Y:S01]  /*3b60*/  STG.E.U16 desc[UR12][R6.64], R14 ;  /* 0x0000000e06007986 */ /* 0x0005e2000c10150c */
[----:B------:R-:W-:Y:S01]  /*3b70*/  F2FP.F16.F32.PACK_AB R23, RZ, R23 ;  /* 0x00000017ff17723e */ /* 0x000fe200000000ff */
[----:B-1----:R-:W-:Y:S02]  /*3b80*/  IMAD.WIDE R2, R25, 0x2, R10 ;  /* 0x0000000219027825 */ /* 0x002fe400078e020a */
[----:B------:R1:W-:Y:S01]  /*3b90*/  STG.E.U16 desc[UR12][R8.64], R28 ;  /* 0x0000001c08007986 */ /* 0x0003e2000c10150c */
[----:B--2---:R-:W-:-:S03]  /*3ba0*/  F2FP.F16.F32.PACK_AB R24, RZ, R24 ;  /* 0x00000018ff18723e */ /* 0x004fc600000000ff */
[----:B------:R3:W-:Y:S01]  /*3bb0*/  STG.E.U16 desc[UR12][R10.64], R16 ;  /* 0x000000100a007986 */ /* 0x0007e2000c10150c */
[----:B------:R-:W-:Y:S01]  /*3bc0*/  IMAD.WIDE R4, R27, 0x2, R2 ;  /* 0x000000021b047825 */ /* 0x000fe200078e0202 */
[----:B------:R-:W-:Y:S02]  /*3bd0*/  F2FP.F16.F32.PACK_AB R26, RZ, R26 ;  /* 0x0000001aff1a723e */ /* 0x000fe400000000ff */
[----:B------:R-:W2:Y:S01]  /*3be0*/  LDS R27, [R0+0x2000] ;  /* 0x00200000001b7984 */ /* 0x000ea20000000800 */
[----:B------:R-:W-:-:S03]  /*3bf0*/  IMAD.WIDE R6, R29, 0x2, R4 ;  /* 0x000000021d067825 */ /* 0x000fc600078e0204 */
[----:B------:R-:W2:Y:S01]  /*3c00*/  LDS R16, [R0+0x340] ;  /* 0x0003400000107984 */ /* 0x000ea20000000800 */
[----:B------:R-:W2:Y:S01]  /*3c10*/  LDC R29, c[0x0][0x384] ;  /* 0x0000e100ff1d7b82 */ /* 0x000ea20000000800 */
[----:B------:R-:W-:Y:S01]  /*3c20*/  F2FP.F16.F32.PACK_AB R22, RZ, R22 ;  /* 0x00000016ff16723e */ /* 0x000fe200000000ff */
[----:B-1----:R-:W-:Y:S01]  /*3c30*/  IMAD.WIDE R8, R181, 0x2, R12 ;  /* 0x00000002b5087825 */ /* 0x002fe200078e020c */
[----:B------:R-:W1:Y:S01]  /*3c40*/  LDS R25, [R0+0x380] ;  /* 0x0003800000197984 */ /* 0x000e620000000800 */
[----:B----4-:R-:W-:-:S03]  /*3c50*/  F2FP.F16.F32.PACK_AB R32, RZ, R32 ;  /* 0x00000020ff20723e */ /* 0x010fc600000000ff */
[----:B------:R4:W-:Y:S01]  /*3c60*/  STG.E.U16 desc[UR12][R2.64], R17 ;  /* 0x0000001102007986 */ /* 0x0009e2000c10150c */
[----:B---3--:R-:W-:Y:S01]  /*3c70*/  IMAD.WIDE R10, R15, 0x2, R8 ;  /* 0x000000020f0a7825 */ /* 0x008fe200078e0208 */
[----:B------:R-:W3:Y:S02]  /*3c80*/  LDC R28, c[0x0][0x384] ;  /* 0x0000e100ff1c7b82 */ /* 0x000ee40000000800 */
[----:B------:R1:W-:Y:S01]  /*3c90*/  STG.E.U16 desc[UR12][R4.64], R18 ;  /* 0x0000001204007986 */ /* 0x0003e2000c10150c */
[----:B------:R-:W-:-:S03]  /*3ca0*/  IMAD.WIDE R12, R31, 0x2, R10 ;  /* 0x000000021f0c7825 */ /* 0x000fc600078e020a */
[----:B------:R-:W3:Y:S02]  /*3cb0*/  LDS R17, [R0+0x2040] ;  /* 0x0020400000117984 */ /* 0x000ee40000000800 */
[----:B------:R-:W3:Y:S01]  /*3cc0*/  LDC R31, c[0x0][0x384] ;  /* 0x0000e100ff1f7b82 */ /* 0x000ee20000000800 */
[----:B-----5:R-:W-:Y:S01]  /*3cd0*/  F2FP.F16.F32.PACK_AB R21, RZ, R21 ;  /* 0x00000015ff15723e */ /* 0x020fe200000000ff */
[----:B------:R2:W-:Y:S01]  /*3ce0*/  STG.E.U16 desc[UR12][R6.64], R19 ;  /* 0x0000001306007986 */ /* 0x0005e2000c10150c */
[----:B----4-:R-:W-:-:S03]  /*3cf0*/  IMAD.WIDE R2, R33, 0x2, R12 ;  /* 0x0000000221027825 */ /* 0x010fc600078e020c */
[----:B------:R4:W-:Y:S02]  /*3d00*/  STG.E.U16 desc[UR12][R8.64], R20 ;  /* 0x0000001408007986 */ /* 0x0009e4000c10150c */
[----:B------:R-:W5:Y:S01]  /*3d10*/  LDC.64 R14, c[0x0][0x3a0] ;  /* 0x0000e800ff0e7b82 */ /* 0x000f620000000a00 */
[----:B-1----:R-:W-:Y:S01]  /*3d20*/  IMAD.WIDE R4, R35, 0x2, R2 ;  /* 0x0000000223047825 */ /* 0x002fe200078e0202 */
[----:B------:R-:W1:Y:S04]  /*3d30*/  LDS R18, [R0+0x2080] ;  /* 0x0020800000127984 */ /* 0x000e680000000800 */
[----:B------:R5:W-:Y:S01]  /*3d40*/  STG.E.U16 desc[UR12][R10.64], R21 ;  /* 0x000000150a007986 */ /* 0x000be2000c10150c */
[----:B--2---:R-:W-:Y:S01]  /*3d50*/  IMAD.WIDE R6, R29, 0x2, R4 ;  /* 0x000000021d067825 */ /* 0x004fe200078e0204 */
[----:B------:R-:W2:Y:S01]  /*3d60*/  LDC R33, c[0x0][0x384] ;  /* 0x0000e100ff217b82 */ /* 0x000ea20000000800 */
[----:B---3--:R-:W-:Y:S01]  /*3d70*/  LEA R181, R28, R181, 0x3 ;  /* 0x000000b51cb57211 */ /* 0x008fe200078e18ff */
[----:B------:R-:W3:Y:S01]  /*3d80*/  LDS R19, [R0+0x20c0] ;  /* 0x0020c00000137984 */ /* 0x000ee20000000800 */
[----:B------:R-:W-:-:S03]  /*3d90*/  F2FP.F16.F32.PACK_AB R27, RZ, R27 ;  /* 0x0000001bff1b723e */ /* 0x000fc600000000ff */
[----:B------:R1:W-:Y:S01]  /*3da0*/  STG.E.U16 desc[UR12][R12.64], R22 ;  /* 0x000000160c007986 */ /* 0x0003e2000c10150c */
[----:B------:R-:W-:Y:S01]  /*3db0*/  F2FP.F16.F32.PACK_AB R16, RZ, R16 ;  /* 0x00000010ff10723e */ /* 0x000fe200000000ff */
[----:B------:R-:W3:Y:S01]  /*3dc0*/  LDC R35, c[0x0][0x384] ;  /* 0x0000e100ff237b82 */ /* 0x000ee20000000800 */
[----:B----4-:R-:W-:Y:S01]  /*3dd0*/  IMAD.WIDE R8, R31, 0x2, R6 ;  /* 0x000000021f087825 */ /* 0x010fe200078e0206 */
[----:B------:R-:W4:Y:S01]  /*3de0*/  LDS R20, [R0+0x2100] ;  /* 0x0021000000147984 */ /* 0x000f220000000800 */
[----:B------:R-:W-:-:S03]  /*3df0*/  F2FP.F16.F32.PACK_AB R25, RZ, R25 ;  /* 0x00000019ff19723e */ /* 0x000fc600000000ff */
[----:B------:R2:W-:Y:S02]  /*3e00*/  STG.E.U16 desc[UR12][R2.64], R23 ;  /* 0x0000001702007986 */ /* 0x0005e4000c10150c */
[----:B------:R-:W4:Y:S01]  /*3e10*/  LDC R29, c[0x0][0x384] ;  /* 0x0000e100ff1d7b82 */ /* 0x000f220000000800 */
[----:B-----5:R-:W-:Y:S01]  /*3e20*/  IMAD.WIDE R10, R181, 0x2, R14 ;  /* 0x00000002b50a7825 */ /* 0x020fe200078e020e */
[----:B------:R3:W-:Y:S01]  /*3e30*/  STG.E.U16 desc[UR12][R4.64], R24 ;  /* 0x0000001804007986 */ /* 0x0007e2000c10150c */
[----:B-1----:R-:W-:-:S03]  /*3e40*/  PRMT R13, R27, 0x7610, R13 ;  /* 0x000076101b0d7816 */ /* 0x002fc6000000000d */
[----:B------:R-:W1:Y:S01]  /*3e50*/  LDS R21, [R0+0x2140] ;  /* 0x0021400000157984 */ /* 0x000e620000000800 */
[----:B------:R-:W-:Y:S01]  /*3e60*/  F2FP.F16.F32.PACK_AB R17, RZ, R17 ;  /* 0x00000011ff11723e */ /* 0x000fe200000000ff */
[----:B------:R-:W5:Y:S01]  /*3e70*/  LDC R31, c[0x0][0x384] ;  /* 0x0000e100ff1f7b82 */ /* 0x000f620000000800 */
[----:B--2---:R-:W-:Y:S01]  /*3e80*/  IMAD.WIDE R2, R33, 0x2, R8 ;  /* 0x0000000221027825 */ /* 0x004fe200078e0208 */
[----:B------:R-:W2:Y:S04]  /*3e90*/  LDS R22, [R0+0x2180] ;  /* 0x0021800000167984 */ /* 0x000ea80000000800 */
[----:B------:R-:W-:Y:S01]  /*3ea0*/  STG.E.U16 desc[UR12][R6.64], R16 ;  /* 0x0000001006007986 */ /* 0x000fe2000c10150c */
[----:B---3--:R-:W-:Y:S01]  /*3eb0*/  IMAD.WIDE R4, R35, 0x2, R10 ;  /* 0x0000000223047825 */ /* 0x008fe200078e020a */
[----:B------:R-:W3:Y:S01]  /*3ec0*/  LDC R27, c[0x0][0x384] ;  /* 0x0000e100ff1b7b82 */ /* 0x000ee20000000800 */
[----:B------:R-:W-:Y:S01]  /*3ed0*/  F2FP.F16.F32.PACK_AB R18, RZ, R18 ;  /* 0x00000012ff12723e */ /* 0x000fe200000000ff */
[----:B------:R1:W-:Y:S04]  /*3ee0*/  STG.E.U16 desc[UR12][R8.64], R25 ;  /* 0x0000001908007986 */ /* 0x0003e8000c10150c */
[----:B------:R-:W-:Y:S02]  /*3ef0*/  STG.E.U16 desc[UR12][R2.64], R26 ;  /* 0x0000001a02007986 */ /* 0x000fe4000c10150c */
[----:B------:R-:W2:Y:S01]  /*3f00*/  LDC R28, c[0x0][0x384] ;  /* 0x0000e100ff1c7b82 */ /* 0x000ea20000000800 */
[----:B------:R-:W-:Y:S01]  /*3f10*/  F2FP.F16.F32.PACK_AB R19, RZ, R19 ;  /* 0x00000013ff13723e */ /* 0x000fe200000000ff */
[----:B------:R5:W-:Y:S01]  /*3f20*/  STG.E.U16 desc[UR12][R10.64], R13 ;  /* 0x0000000d0a007986 */ /* 0x000be2000c10150c */
[----:B-1----:R-:W-:-:S03]  /*3f30*/  PRMT R9, R17, 0x7610, R9 ;  /* 0x0000761011097816 */ /* 0x002fc60000000009 */
[----:B------:R-:W1:Y:S02]  /*3f40*/  LDS R16, [R0+0x2200] ;  /* 0x0022000000107984 */ /* 0x000e640000000800 */
[----:B------:R-:W1:Y:S01]  /*3f50*/  LDC.64 R14, c[0x0][0x3a0] ;  /* 0x0000e800ff0e7b82 */ /* 0x000e620000000a00 */
[----:B----4-:R-:W-:Y:S01]  /*3f60*/  F2FP.F16.F32.PACK_AB R20, RZ, R20 ;  /* 0x00000014ff14723e */ /* 0x010fe200000000ff */
[----:B------:R-:W4:Y:S01]  /*3f70*/  LDS R17, [R0+0x2300] ;  /* 0x0023000000117984 */ /* 0x000f220000000800 */
[----:B-----5:R-:W-:-:S03]  /*3f80*/  IMAD.WIDE R12, R29, 0x2, R4 ;  /* 0x000000021d0c7825 */ /* 0x020fc600078e0204 */
[----:B------:R-:W5:Y:S02]  /*3f90*/  LDS R23, [R0+0x21c0] ;  /* 0x0021c00000177984 */ /* 0x000f640000000800 */
[----:B------:R-:W4:Y:S02]  /*3fa0*/  LDC R29, c[0x0][0x384] ;  /* 0x0000e100ff1d7b82 */ /* 0x000f240000000800 */
[----:B------:R3:W-:Y:S01]  /*3fb0*/  STG.E.U16 desc[UR12][R4.64], R9 ;  /* 0x0000000904007986 */ /* 0x0007e2000c10150c */
[----:B------:R-:W-:Y:S01]  /*3fc0*/  IMAD.WIDE R6, R31, 0x2, R12 ;  /* 0x000000021f067825 */ /* 0x000fe200078e020c */
[----:B------:R-:W-:Y:S02]  /*3fd0*/  F2FP.F16.F32.PACK_AB R21, RZ, R21 ;  /* 0x00000015ff15723e */ /* 0x000fe400000000ff */
[----:B------:R-:W5:Y:S02]  /*3fe0*/  LDS R24, [R0+0x2240] ;  /* 0x0022400000187984 */ /* 0x000f640000000800 */
[----:B------:R-:W5:Y:S01]  /*3ff0*/  LDC R33, c[0x0][0x384] ;  /* 0x0000e100ff217b82 */ /* 0x000f620000000800 */
[----:B--2---:R-:W-:Y:S01]  /*4000*/  IMAD R181, R28, 0x8, R181 ;  /* 0x000000081cb57824 */ /* 0x004fe200078e02b5 */
[----:B------:R-:W-:Y:S01]  /*4010*/  F2FP.F16.F32.PACK_AB R22, RZ, R22 ;  /* 0x00000016ff16723e */ /* 0x000fe200000000ff */
[----:B------:R-:W-:Y:S01]  /*4020*/  IMAD.WIDE R2, R37, 0x2, R6 ;  /* 0x0000000225027825 */ /* 0x000fe200078e0206 */
[----:B------:R-:W2:Y:S04]  /*4030*/  LDS R25, [R0+0x2280] ;  /* 0x0022800000197984 */ /* 0x000ea80000000800 */
[----:B------:R-:W5:Y:S01]  /*4040*/  LDC R31, c[0x0][0x384] ;  /* 0x0000e100ff1f7b82 */ /* 0x000f620000000800 */
[----:B---3--:R-:W-:Y:S01]  /*4050*/  IMAD.WIDE R8, R27, 0x2, R2 ;  /* 0x000000021b087825 */ /* 0x008fe200078e0202 */
[----:B------:R1:W-:Y:S04]  /*4060*/  STG.E.U16 desc[UR12][R12.64], R18 ;  /* 0x000000120c007986 */ /* 0x0003e8000c10150c */
[----:B------:R-:W3:Y:S02]  /*4070*/  LDS R26, [R0+0x22c0] ;  /* 0x0022c000001a7984 */ /* 0x000ee40000000800 */
[----:B------:R-:W3:Y:S01]  /*4080*/  LDC R27, c[0x0][0x384] ;  /* 0x0000e100ff1b7b82 */ /* 0x000ee20000000800 */
[----:B----4-:R-:W-:Y:S01]  /*4090*/  IMAD.WIDE R10, R29, 0x2, R8 ;  /* 0x000000021d0a7825 */ /* 0x010fe200078e0208 */
[----:B------:R4:W-:Y:S03]  /*40a0*/  STG.E.U16 desc[UR12][R6.64], R19 ;  /* 0x0000001306007986 */ /* 0x0009e6000c10150c */
[----:B-1----:R-:W-:Y:S01]  /*40b0*/  IMAD.WIDE R12, R181, 0x2, R14 ;  /* 0x00000002b50c7825 */ /* 0x002fe200078e020e */
[----:B------:R1:W-:Y:S02]  /*40c0*/  STG.E.U16 desc[UR12][R2.64], R20 ;  /* 0x0000001402007986 */ /* 0x0003e4000c10150c */
[----:B------:R-:W3:Y:S01]  /*40d0*/  LDC R29, c[0x0][0x384] ;  /* 0x0000e100ff1d7b82 */ /* 0x000ee20000000800 */
[----:B------:R-:W-:Y:S01]  /*40e0*/  PRMT R14, R22, 0x7610, R14 ;  /* 0x00007610160e7816 */ /* 0x000fe2000000000e */
[----:B------:R-:W3:Y:S01]  /*40f0*/  LDS R18, [R0+0x2340] ;  /* 0x0023400000127984 */ /* 0x000ee20000000800 */
[----:B------:R-:W-:-:S02]  /*4100*/  F2FP.F16.F32.PACK_AB R16, RZ, R16 ;  /* 0x00000010ff10723e */ /* 0x000fc400000000ff */
[----:B----4-:R-:W-:Y:S01]  /*4110*/  PRMT R7, R21, 0x7610, R7 ;  /* 0x0000761015077816 */ /* 0x010fe20000000007 */
[----:B------:R-:W4:Y:S02]  /*4120*/  LDS R22, [R0+0x4040] ;  /* 0x0040400000167984 */ /* 0x000f240000000800 */
[----:B------:R-:W4:Y:S01]  /*4130*/  LDC R35, c[0x0][0x384] ;  /* 0x0000e100ff237b82 */ /* 0x000f220000000800 */
[----:B-----5:R-:W-:Y:S01]  /*4140*/  IMAD.WIDE R4, R31, 0x2, R10 ;  /* 0x000000021f047825 */ /* 0x020fe200078e020a */
[----:B------:R-:W-:Y:S01]  /*4150*/  F2FP.F16.F32.PACK_AB R17, RZ, R17 ;  /* 0x00000011ff11723e */ /* 0x000fe200000000ff */
[----:B------:R3:W-:Y:S01]  /*4160*/  STG.E.U16 desc[UR12][R8.64], R7 ;  /* 0x0000000708007986 */ /* 0x0007e2000c10150c */
[----:B------:R-:W-:Y:S01]  /*4170*/  F2FP.F16.F32.PACK_AB R23, RZ, R23 ;  /* 0x00000017ff17723e */ /* 0x000fe200000000ff */
[----:B-1----:R-:W-:Y:S01]  /*4180*/  IMAD.WIDE R2, R33, 0x2, R12 ;  /* 0x0000000221027825 */ /* 0x002fe200078e020c */
[----:B------:R-:W-:Y:S01]  /*4190*/  PRMT R30, R17, 0x7610, R30 ;  /* 0x00007610111e7816 */ /* 0x000fe2000000001e */
[----:B------:R1:W-:Y:S01]  /*41a0*/  STG.E.U16 desc[UR12][R10.64], R14 ;  /* 0x0000000e0a007986 */ /* 0x0003e2000c10150c */
[----:B------:R-:W5:Y:S01]  /*41b0*/  LDC R28, c[0x0][0x384] ;  /* 0x0000e100ff1c7b82 */ /* 0x000f620000000800 */
[----:B------:R-:W-:-:S02]  /*41c0*/  F2FP.F16.F32.PACK_AB R24, RZ, R24 ;  /* 0x00000018ff18723e */ /* 0x000fc400000000ff */
[----:B------:R-:W4:Y:S01]  /*41d0*/  LDS R19, [R0+0x2380] ;  /* 0x0023800000137984 */ /* 0x000f220000000800 */
[----:B--2---:R-:W-:Y:S01]  /*41e0*/  F2FP.F16.F32.PACK_AB R25, RZ, R25 ;  /* 0x00000019ff19723e */ /* 0x004fe200000000ff */
[----:B---3--:R-:W-:-:S03]  /*41f0*/  IMAD.WIDE R6, R27, 0x2, R2 ;  /* 0x000000021b067825 */ /* 0x008fc600078e0202 */
[----:B------:R-:W2:Y:S01]  /*4200*/  LDC R31, c[0x0][0x384] ;  /* 0x0000e100ff1f7b82 */ /* 0x000ea20000000800 */
[----:B------:R-:W3:Y:S01]  /*4210*/  LDS R20, [R0+0x23c0] ;  /* 0x0023c00000147984 */ /* 0x000ee20000000800 */
[----:B-1----:R-:W-:Y:S01]  /*4220*/  PRMT R11, R16, 0x7610, R11 ;  /* 0x00007610100b7816 */ /* 0x002fe2000000000b */
[----:B------:R-:W-:Y:S02]  /*4230*/  IMAD.WIDE R8, R29, 0x2, R6 ;  /* 0x000000021d087825 */ /* 0x000fe400078e0206 */
[----:B------:R-:W1:Y:S01]  /*4240*/  LDS R21, [R0+0x4000] ;  /* 0x0040000000157984 */ /* 0x000e620000000800 */
[----:B------:R-:W-:Y:S02]  /*4250*/  F2FP.F16.F32.PACK_AB R26, RZ, R26 ;  /* 0x0000001aff1a723e */ /* 0x000fe400000000ff */
[----:B------:R-:W1:Y:S01]  /*4260*/  LDC.64 R14, c[0x0][0x3a0] ;  /* 0x0000e800ff0e7b82 */ /* 0x000e620000000a00 */
[----:B------:R-:W1:Y:S04]  /*4270*/  LDS R17, [R0+0x4140] ;  /* 0x0041400000117984 */ /* 0x000e680000000800 */
[----:B------:R4:W-:Y:S03]  /*4280*/  STG.E.U16 desc[UR12][R4.64], R23 ;  /* 0x0000001704007986 */ /* 0x0009e6000c10150c */
[----:B------:R-:W3:Y:S01]  /*4290*/  LDC R29, c[0x0][0x384] ;  /* 0x0000e100ff1d7b82 */ /* 0x000ee20000000800 */
[----:B-----5:R-:W-:Y:S01]  /*42a0*/  IMAD R181, R28, 0x8, R181 ;  /* 0x000000081cb57824 */ /* 0x020fe200078e02b5 */
[----:B------:R5:W-:Y:S01]  /*42b0*/  STG.E.U16 desc[UR12][R12.64], R11 ;  /* 0x0000000b0c007986 */ /* 0x000be2000c10150c */
[----:B------:R-:W-:-:S03]  /*42c0*/  F2FP.F16.F32.PACK_AB R18, RZ, R18 ;  /* 0x00000012ff12723e */ /* 0x000fc600000000ff */
[----:B------:R3:W-:Y:S01]  /*42d0*/  STG.E.U16 desc[UR12][R2.64], R24 ;  /* 0x0000001802007986 */ /* 0x0007e2000c10150c */
[----:B----4-:R-:W-:Y:S01]  /*42e0*/  F2FP.F16.F32.PACK_AB R22, RZ, R22 ;  /* 0x00000016ff16723e */ /* 0x010fe200000000ff */
[----:B------:R-:W4:Y:S01]  /*42f0*/  LDC R37, c[0x0][0x384] ;  /* 0x0000e100ff257b82 */ /* 0x000f220000000800 */
[----:B------:R-:W-:Y:S01]  /*4300*/  IMAD.WIDE R4, R35, 0x2, R8 ;  /* 0x0000000223047825 */ /* 0x000fe200078e0208 */
[----:B------:R-:W4:Y:S01]  /*4310*/  LDS R23, [R0+0x4080] ;  /* 0x0040800000177984 */ /* 0x000f220000000800 */
[----:B------:R-:W-:-:S03]  /*4320*/  PRMT R28, R22, 0x7610, R28 ;  /* 0x00007610161c7816 */ /* 0x000fc6000000001c */
[----:B------:R1:W-:Y:S02]  /*4330*/  STG.E.U16 desc[UR12][R6.64], R25 ;  /* 0x0000001906007986 */ /* 0x0003e4000c10150c */
[----:B-----5:R-:W5:Y:S01]  /*4340*/  LDC R13, c[0x0][0x384] ;  /* 0x0000e100ff0d7b82 */ /* 0x020f620000000800 */
[----:B--2---:R-:W-:Y:S01]  /*4350*/  IMAD.WIDE R10, R31, 0x2, R4 ;  /* 0x000000021f0a7825 */ /* 0x004fe200078e0204 */
[----:B------:R-:W2:Y:S01]  /*4360*/  LDS R27, [R0+0x40c0] ;  /* 0x0040c000001b7984 */ /* 0x000ea20000000800 */
[----:B------:R-:W-:-:S03]  /*4370*/  F2FP.F16.F32.PACK_AB R19, RZ, R19 ;  /* 0x00000013ff13723e */ /* 0x000fc600000000ff */
[----:B------:R-:W2:Y:S02]  /*4380*/  LDS R16, [R0+0x4100] ;  /* 0x0041000000107984 */ /* 0x000ea40000000800 */
[----:B------:R-:W2:Y:S01]  /*4390*/  LDC R33, c[0x0][0x384] ;  /* 0x0000e100ff217b82 */ /* 0x000ea20000000800 */
[----:B---3--:R-:W-:Y:S01]  /*43a0*/  IMAD.WIDE R2, R29, 0x2, R10 ;  /* 0x000000021d027825 */ /* 0x008fe200078e020a */
[----:B------:R-:W-:Y:S01]  /*43b0*/  F2FP.F16.F32.PACK_AB R20, RZ, R20 ;  /* 0x00000014ff14723e */ /* 0x000fe200000000ff */
[----:B------:R4:W-:Y:S02]  /*43c0*/  STG.E.U16 desc[UR12][R8.64], R26 ;  /* 0x0000001a08007986 */ /* 0x0009e4000c10150c */
[----:B-1----:R-:W-:Y:S01]  /*43d0*/  IMAD.WIDE R6, R181, 0x2, R14 ;  /* 0x00000002b5067825 */ /* 0x002fe200078e020e */
[----:B------:R-:W-:Y:S01]  /*43e0*/  PRMT R14, R18, 0x7610, R14 ;  /* 0x00007610120e7816 */ /* 0x000fe2000000000e */
[----:B------:R-:W1:Y:S01]  /*43f0*/  LDS R24, [R0+0x4180] ;  /* 0x0041800000187984 */ /* 0x000e620000000800 */
[----:B------:R-:W3:Y:S01]  /*4400*/  LDC R15, c[0x0][0x384] ;  /* 0x0000e100ff0f7b82 */ /* 0x000ee20000000800 */
[----:B------:R-:W-:-:S02]  /*4410*/  F2FP.F16.F32.PACK_AB R21, RZ, R21 ;  /* 0x00000015ff15723e */ /* 0x000fc400000000ff */
[----:B------:R-:W1:Y:S01]  /*4420*/  LDS R25, [R0+0x41c0] ;  /* 0x0041c00000197984 */ /* 0x000e620000000800 */
[----:B------:R-:W-:Y:S01]  /*4430*/  F2FP.F16.F32.PACK_AB R17, RZ, R17 ;  /* 0x00000011ff11723e */ /* 0x000fe200000000ff */
[----:B----4-:R-:W-:-:S03]  /*4440*/  IMAD.WIDE R8, R37, 0x2, R6 ;  /* 0x0000000225087825 */ /* 0x010fc600078e0206 */
[----:B------:R-:W4:Y:S01]  /*4450*/  LDC R29, c[0x0][0x384] ;  /* 0x0000e100ff1d7b82 */ /* 0x000f220000000800 */
[----:B------:R2:W-:Y:S01]  /*4460*/  STG.E.U16 desc[UR12][R4.64], R30 ;  /* 0x0000001e04007986 */ /* 0x0005e2000c10150c */
[----:B-----5:R-:W-:-:S03]  /*4470*/  IMAD.WIDE R12, R13, 0x2, R8 ;  /* 0x000000020d0c7825 */ /* 0x020fc600078e0208 */
[----:B------:R3:W-:Y:S03]  /*4480*/  STG.E.U16 desc[UR12][R10.64], R14 ;  /* 0x0000000e0a007986 */ /* 0x0007e6000c10150c */
[----:B------:R-:W5:Y:S01]  /*4490*/  LDC R22, c[0x0][0x384] ;  /* 0x0000e100ff167b82 */ /* 0x000f620000000800 */
[----:B------:R4:W-:Y:S01]  /*44a0*/  STG.E.U16 desc[UR12][R2.64], R19 ;  /* 0x0000001302007986 */ /* 0x0009e2000c10150c */
[----:B------:R-:W-:Y:S01]  /*44b0*/  F2FP.F16.F32.PACK_AB R23, RZ, R23 ;  /* 0x00000017ff17723e */ /* 0x000fe200000000ff */
[----:B--2---:R-:W-:Y:S02]  /*44c0*/  IMAD.WIDE R4, R33, 0x2, R2 ;  /* 0x0000000221047825 */ /* 0x004fe400078e0202 */
[----:B------:R-:W2:Y:S03]  /*44d0*/  LDS R26, [R0+0x4200] ;  /* 0x00420000001a7984 */ /* 0x000ea60000000800 */
[----:B------:R-:W2:Y:S01]  /*44e0*/  LDC R31, c[0x0][0x384] ;  /* 0x0000e100ff1f7b82 */ /* 0x000ea20000000800 */
[----:B---3--:R-:W-:Y:S01]  /*44f0*/  IMAD.WIDE R10, R15, 0x2, R12 ;  /* 0x000000020f0a7825 */ /* 0x008fe200078e020c */
[----:B------:R-:W-:Y:S01]  /*4500*/  STG.E.U16 desc[UR12][R4.64], R20 ;  /* 0x0000001404007986 */ /* 0x000fe2000c10150c */
[----:B------:R-:W-:-:S03]  /*4510*/  F2FP.F16.F32.PACK_AB R27, RZ, R27 ;  /* 0x0000001bff1b723e */ /* 0x000fc600000000ff */
[----:B------:R3:W-:Y:S02]  /*4520*/  STG.E.U16 desc[UR12][R6.64], R21 ;  /* 0x0000001506007986 */ /* 0x0007e4000c10150c */
[----:B------:R-:W2:Y:S01]  /*4530*/  LDC.64 R14, c[0x0][0x3a0] ;  /* 0x0000e800ff0e7b82 */ /* 0x000ea20000000a00 */
[----:B----4-:R-:W-:Y:S01]  /*4540*/  IMAD.WIDE R2, R29, 0x2, R10 ;  /* 0x000000021d027825 */ /* 0x010fe200078e020a */
[----:B------:R-:W-:Y:S01]  /*4550*/  F2FP.F16.F32.PACK_AB R16, RZ, R16 ;  /* 0x00000010ff10723e */ /* 0x000fe200000000ff */
[----:B------:R4:W-:Y:S04]  /*4560*/  STG.E.U16 desc[UR12][R8.64], R28 ;  /* 0x0000001c08007986 */ /* 0x0009e8000c10150c */
[----:B------:R-:W2:Y:S01]  /*4570*/  LDS R18, [R0+0x4240] ;  /* 0x0042400000127984 */ /* 0x000ea20000000800 */
[----:B------:R-:W2:Y:S01]  /*4580*/  LDC R33, c[0x0][0x384] ;  /* 0x0000e100ff217b82 */ /* 0x000ea20000000800 */
[----:B-----5:R-:W-:Y:S01]  /*4590*/  IMAD R181, R22, 0x8, R181 ;  /* 0x0000000816b57824 */ /* 0x020fe200078e02b5 */
[----:B-1----:R-:W-:Y:S01]  /*45a0*/  F2FP.F16.F32.PACK_AB R24, RZ, R24 ;  /* 0x00000018ff18723e */ /* 0x002fe200000000ff */
[----:B------:R-:W1:Y:S01]  /*45b0*/  LDS R21, [R0+0x4300] ;  /* 0x0043000000157984 */ /* 0x000e620000000800 */
[----:B---3--:R-:W-:-:S02]  /*45c0*/  PRMT R7, R23, 0x7610, R7 ;  /* 0x0000761017077816 */ /* 0x008fc40000000007 */
[----:B------:R-:W-:Y:S01]  /*45d0*/  F2FP.F16.F32.PACK_AB R25, RZ, R25 ;  /* 0x00000019ff19723e */ /* 0x000fe200000000ff */
[----:B------:R-:W3:Y:S01]  /*45e0*/  LDS R19, [R0+0x4280] ;  /* 0x0042800000137984 */ /* 0x000ee20000000800 */
[----:B------:R-:W5:Y:S01]  /*45f0*/  LDC R29, c[0x0][0x384] ;  /* 0x0000e100ff1d7b82 */ /* 0x000f620000000800 */
[----:B----4-:R-:W-:Y:S01]  /*4600*/  PRMT R9, R17, 0x7610, R9 ;  /* 0x0000761011097816 */ /* 0x010fe20000000009 */
[----:B--2---:R-:W-:Y:S01]  /*4610*/  IMAD.WIDE R4, R31, 0x2, R2 ;  /* 0x000000021f047825 */ /* 0x004fe200078e0202 */
[----:B------:R-:W-:Y:S01]  /*4620*/  PRMT R8, R27, 0x7610, R8 ;  /* 0x000076101b087816 */ /* 0x000fe20000000008 */
[----:B------:R-:W2:Y:S04]  /*4630*/  LDS R20, [R0+0x42c0] ;  /* 0x0042c00000147984 */ /* 0x000ea80000000800 */
[----:B------:R-:W4:Y:S01]  /*4640*/  LDC R17, c[0x0][0x384] ;  /* 0x0000e100ff117b82 */ /* 0x000f220000000800 */
[----:B------:R1:W-:Y:S04]  /*4650*/  STG.E.U16 desc[UR12][R12.64], R7 ;  /* 0x000000070c007986 */ /* 0x0003e8000c10150c */
[----:B------:R1:W-:Y:S01]  /*4660*/  STG.E.U16 desc[UR12][R10.64], R8 ;  /* 0x000000080a007986 */ /* 0x0003e2000c10150c */
[----:B------:R-:W-:-:S02]  /*4670*/  F2FP.F16.F32.PACK_AB R26, RZ, R26 ;  /* 0x0000001aff1a723e */ /* 0x000fc400000000ff */
[----:B------:R-:W3:Y:S01]  /*4680*/  LDC R35, c[0x0][0x384] ;  /* 0x0000e100ff237b82 */ /* 0x000ee20000000800 */
[----:B------:R-:W-:Y:S04]  /*4690*/  STG.E.U16 desc[UR12][R2.64], R16 ;  /* 0x0000001002007986 */ /* 0x000fe8000c10150c */
[----:B------:R1:W-:Y:S02]  /*46a0*/  STG.E.U16 desc[UR12][R4.64], R9 ;  /* 0x0000000904007986 */ /* 0x0003e4000c10150c */
[----:B-1----:R-:W-:Y:S01]  /*46b0*/  IMAD.WIDE R6, R33, 0x2, R4 ;  /* 0x0000000221067825 */ /* 0x002fe200078e0204 */
[----:B------:R-:W-:Y:S01]  /*46c0*/  PRMT R12, R25, 0x7610, R12 ;  /* 0x00007610190c7816 */ /* 0x000fe2000000000c */
[----:B------:R-:W1:Y:S01]  /*46d0*/  LDC R23, c[0x0][0x384] ;  /* 0x0000e100ff177b82 */ /* 0x000e620000000800 */
[----:B------:R-:W1:Y:S01]  /*46e0*/  LDS R16, [R0+0x43c0] ;  /* 0x0043c00000107984 */ /* 0x000e620000000800 */
[----:B------:R-:W-:-:S03]  /*46f0*/  IMAD.WIDE R10, R181, 0x2, R14 ;  /* 0x00000002b50a7825 */ /* 0x000fc600078e020e */
[----:B------:R-:W1:Y:S01]  /*4700*/  LDS R14, [R0+0x4340] ;  /* 0x00434000000e7984 */ /* 0x000e620000000800 */
[----:B------:R-:W-:Y:S02]  /*4710*/  F2FP.F16.F32.PACK_AB R18, RZ, R18 ;  /* 0x00000012ff12723e */ /* 0x000fe400000000ff */
[----:B------:R-:W1:Y:S01]  /*4720*/  LDC R27, c[0x0][0x384] ;  /* 0x0000e100ff1b7b82 */ /* 0x000e620000000800 */
[----:B------:R-:W-:Y:S01]  /*4730*/  PRMT R5, R24, 0x7610, R5 ;  /* 0x0000761018057816 */ /* 0x000fe20000000005 */
[----:B-----5:R-:W-:Y:S01]  /*4740*/  IMAD.WIDE R2, R29, 0x2, R10 ;  /* 0x000000021d027825 */ /* 0x020fe200078e020a */
[----:B------:R-:W5:Y:S01]  /*4750*/  LDS R15, [R0+0x4380] ;  /* 0x00438000000f7984 */ /* 0x000f620000000800 */
[----:B------:R-:W-:-:S03]  /*4760*/  F2FP.F16.F32.PACK_AB R21, RZ, R21 ;  /* 0x00000015ff15723e */ /* 0x000fc600000000ff */
[----:B------:R4:W-:Y:S01]  /*4770*/  STG.E.U16 desc[UR12][R6.64], R5 ;  /* 0x0000000506007986 */ /* 0x0009e2000c10150c */
[----:B------:R-:W5:Y:S01]  /*4780*/  LDC R25, c[0x0][0x384] ;  /* 0x0000e100ff197b82 */ /* 0x000f620000000800 */
[----:B---3--:R-:W-:Y:S01]  /*4790*/  IMAD.WIDE R8, R35, 0x2, R6 ;  /* 0x0000000223087825 */ /* 0x008fe200078e0206 */
[----:B------:R-:W-:Y:S01]  /*47a0*/  F2FP.F16.F32.PACK_AB R19, RZ, R19 ;  /* 0x00000013ff13723e */ /* 0x000fe200000000ff */
[----:B------:R-:W3:Y:S01]  /*47b0*/  LDS R22, [R0+0x6040] ;  /* 0x0060400000167984 */ /* 0x000ee20000000800 */
[----:B--2---:R-:W-:Y:S02]  /*47c0*/  F2FP.F16.F32.PACK_AB R20, RZ, R20 ;  /* 0x00000014ff14723e */ /* 0x004fe400000000ff */
[----:B------:R-:W-:Y:S01]  /*47d0*/  PRMT R30, R21, 0x7610, R30 ;  /* 0x00007610151e7816 */ /* 0x000fe2000000001e */
[----:B------:R2:W-:Y:S01]  /*47e0*/  STG.E.U16 desc[UR12][R8.64], R12 ;  /* 0x0000000c08007986 */ /* 0x0005e2000c10150c */
[----:B------:R-:W5:Y:S01]  /*47f0*/  LDC R24, c[0x0][0x384] ;  /* 0x0000e100ff187b82 */ /* 0x000f620000000800 */
[----:B------:R-:W-:Y:S01]  /*4800*/  PRMT R28, R20, 0x7610, R28 ;  /* 0x00007610141c7816 */ /* 0x000fe2000000001c */
[----:B----4-:R-:W-:Y:S01]  /*4810*/  IMAD.WIDE R4, R17, 0x2, R2 ;  /* 0x0000000211047825 */ /* 0x010fe200078e0202 */
[----:B------:R4:W-:Y:S04]  /*4820*/  STG.E.U16 desc[UR12][R10.64], R26 ;  /* 0x0000001a0a007986 */ /* 0x0009e8000c10150c */
[----:B------:R-:W3:Y:S01]  /*4830*/  LDS R17, [R0+0x6000] ;  /* 0x0060000000117984 */ /* 0x000ee20000000800 */
[----:B-1----:R-:W-:Y:S01]  /*4840*/  IMAD.WIDE R6, R23, 0x2, R4 ;  /* 0x0000000217067825 */ /* 0x002fe200078e0204 */
[----:B------:R-:W1:Y:S02]  /*4850*/  LDC R29, c[0x0][0x384] ;  /* 0x0000e100ff1d7b82 */ /* 0x000e640000000800 */
[----:B------:R-:W1:Y:S01]  /*4860*/  LDS R23, [R0+0x6080] ;  /* 0x0060800000177984 */ /* 0x000e620000000800 */
[----:B--2---:R-:W-:Y:S01]  /*4870*/  IMAD.WIDE R8, R27, 0x2, R6 ;  /* 0x000000021b087825 */ /* 0x004fe200078e0206 */
[----:B----4-:R-:W-:-:S02]  /*4880*/  PRMT R11, R18, 0x7610, R11 ;  /* 0x00007610120b7816 */ /* 0x010fc4000000000b */
[----:B------:R-:W2:Y:S02]  /*4890*/  LDS R21, [R0+0x6180] ;  /* 0x0061800000157984 */ /* 0x000ea40000000800 */
[----:B------:R-:W4:Y:S01]  /*48a0*/  LDC.64 R12, c[0x0][0x3a0] ;  /* 0x0000e800ff0c7b82 */ /* 0x000f220000000a00 */
[----:B------:R-:W-:Y:S01]  /*48b0*/  PRMT R26, R19, 0x7610, R26 ;  /* 0x00007610131a7816 */ /* 0x000fe2000000001a */
[----:B------:R3:W-:Y:S01]  /*48c0*/  STG.E.U16 desc[UR12][R2.64], R11 ;  /* 0x0000000b02007986 */ /* 0x0007e2000c10150c */
[----:B------:R-:W-:Y:S01]  /*48d0*/  F2FP.F16.F32.PACK_AB R16, RZ, R16 ;  /* 0x00000010ff10723e */ /* 0x000fe200000000ff */
[----:B-----5:R-:W-:Y:S02]  /*48e0*/  IMAD R181, R24, 0x8, R181 ;  /* 0x0000000818b57824 */ /* 0x020fe400078e02b5 */
[----:B------:R-:W5:Y:S02]  /*48f0*/  LDS R18, [R0+0x60c0] ;  /* 0x0060c00000127984 */ /* 0x000f640000000800 */
[----:B------:R-:W2:Y:S01]  /*4900*/  LDC R31, c[0x0][0x384] ;  /* 0x0000e100ff1f7b82 */ /* 0x000ea20000000800 */
[----:B------:R-:W-:Y:S01]  /*4910*/  F2FP.F16.F32.PACK_AB R14, RZ, R14 ;  /* 0x0000000eff0e723e */ /* 0x000fe200000000ff */
[----:B------:R-:W-:Y:S01]  /*4920*/  STG.E.U16 desc[UR12][R4.64], R26 ;  /* 0x0000001a04007986 */ /* 0x000fe2000c10150c */
[----:B------:R-:W-:Y:S01]  /*4930*/  F2FP.F16.F32.PACK_AB R15, RZ, R15 ;  /* 0x0000000fff0f723e */ /* 0x000fe200000000ff */
[----:B---3--:R-:W-:-:S04]  /*4940*/  IMAD.WIDE R10, R25, 0x2, R8 ;  /* 0x00000002190a7825 */ /* 0x008fc800078e0208 */
[----:B------:R-:W3:Y:S01]  /*4950*/  LDC R27, c[0x0][0x384] ;  /* 0x0000e100ff1b7b82 */ /* 0x000ee20000000800 */
[----:B------:R4:W-:Y:S01]  /*4960*/  STG.E.U16 desc[UR12][R6.64], R28 ;  /* 0x0000001c06007986 */ /* 0x0009e2000c10150c */
[----:B------:R-:W-:-:S03]  /*4970*/  F2FP.F16.F32.PACK_AB R22, RZ, R22 ;  /* 0x00000016ff16723e */ /* 0x000fc600000000ff */
[----:B------:R-:W5:Y:S01]  /*4980*/  LDS R19, [R0+0x6100] ;  /* 0x0061000000137984 */ /* 0x000f620000000800 */
[----:B-1----:R-:W-:Y:S02]  /*4990*/  IMAD.WIDE R2, R29, 0x2, R10 ;  /* 0x000000021d027825 */ /* 0x002fe400078e020a */
[----:B------:R-:W1:Y:S01]  /*49a0*/  LDC R33, c[0x0][0x384] ;  /* 0x0000e100ff217b82 */ /* 0x000e620000000800 */
[----:B------:R-:W1:Y:S01]  /*49b0*/  LDS R20, [R0+0x6140] ;  /* 0x0061400000147984 */ /* 0x000e620000000800 */
[----:B----4-:R-:W-:-:S03]  /*49c0*/  IMAD.WIDE R6, R181, 0x2, R12 ;  /* 0x00000002b5067825 */ /* 0x010fc600078e020c */
[----:B------:R3:W-:Y:S01]  /*49d0*/  STG.E.U16 desc[UR12][R8.64], R30 ;  /* 0x0000001e08007986 */ /* 0x0007e2000c10150c */
[----:B------:R-:W-:Y:S02]  /*49e0*/  PRMT R13, R16, 0x7610, R13 ;  /* 0x00007610100d7816 */ /* 0x000fe4000000000d */
[----:B------:R-:W4:Y:S01]  /*49f0*/  LDC R25, c[0x0][0x384] ;  /* 0x0000e100ff197b82 */ /* 0x000f220000000800 */
[----:B--2---:R-:W-:Y:S01]  /*4a00*/  IMAD.WIDE R4, R31, 0x2, R2 ;  /* 0x000000021f047825 */ /* 0x004fe200078e0202 */
[----:B------:R-:W-:Y:S01]  /*4a10*/  F2FP.F16.F32.PACK_AB R17, RZ, R17 ;  /* 0x00000011ff11723e */ /* 0x000fe200000000ff */
[----:B------:R-:W2:Y:S01]  /*4a20*/  LDS R16, [R0+0x61c0] ;  /* 0x0061c00000107984 */ /* 0x000ea20000000800 */
[----:B------:R-:W-:-:S03]  /*4a30*/  F2FP.F16.F32.PACK_AB R23, RZ, R23 ;  /* 0x00000017ff17723e */ /* 0x000fc600000000ff */
[----:B------:R-:W-:Y:S01]  /*4a40*/  STG.E.U16 desc[UR12][R10.64], R14 ;  /* 0x0000000e0a007986 */ /* 0x000fe2000c10150c */
[----:B------:R-:W2:Y:S01]  /*4a50*/  LDC R29, c[0x0][0x384] ;  /* 0x0000e100ff1d7b82 */ /* 0x000ea20000000800 */
[----:B------:R-:W-:Y:S01]  /*4a60*/  F2FP.F16.F32.PACK_AB R21, RZ, R21 ;  /* 0x00000015ff15723e */ /* 0x000fe200000000ff */
[----:B---3--:R-:W-:Y:S01]  /*4a70*/  IMAD.WIDE R8, R27, 0x2, R6 ;  /* 0x000000021b087825 */ /* 0x008fe200078e0206 */
[----:B------:R3:W-:Y:S02]  /*4a80*/  STG.E.U16 desc[UR12][R2.64], R15 ;  /* 0x0000000f02007986 */ /* 0x0007e4000c10150c */
[----:B------:R-:W-:Y:S02]  /*4a90*/  PRMT R28, R21, 0x7610, R28 ;  /* 0x00007610151c7816 */ /* 0x000fe4000000001c */
[----:B------:R1:W-:Y:S01]  /*4aa0*/  STG.E.U16 desc[UR12][R4.64], R13 ;  /* 0x0000000d04007986 */ /* 0x0003e2000c10150c */
[----:B------:R-:W2:Y:S01]  /*4ab0*/  LDC R31, c[0x0][0x384] ;  /* 0x0000e100ff1f7b82 */ /* 0x000ea20000000800 */
[----:B-----5:R-:W-:-:S02]  /*4ac0*/  F2FP.F16.F32.PACK_AB R18, RZ, R18 ;  /* 0x00000012ff12723e */ /* 0x020fc400000000ff */
[----:B------:R-:W5:Y:S01]  /*4ad0*/  LDS R24, [R0+0x6240] ;  /* 0x0062400000187984 */ /* 0x000f620000000800 */
[----:B---3--:R-:W-:-:S04]  /*4ae0*/  PRMT R3, R17, 0x7610, R3 ;  /* 0x0000761011037816 */ /* 0x008fc80000000003 */
[----:B------:R-:W3:Y:S01]  /*4af0*/  LDC R27, c[0x0][0x384] ;  /* 0x0000e100ff1b7b82 */ /* 0x000ee20000000800 */
[----:B------:R-:W3:Y:S01]  /*4b00*/  LDS R17, [R0+0x6200] ;  /* 0x0062000000117984 */ /* 0x000ee20000000800 */
[----:B-1----:R-:W-:Y:S01]  /*4b10*/  IMAD.WIDE R12, R33, 0x2, R8 ;  /* 0x00000002210c7825 */ /* 0x002fe200078e0208 */
[----:B------:R-:W-:Y:S02]  /*4b20*/  PRMT R5, R22, 0x7610, R5 ;  /* 0x0000761016057816 */ /* 0x000fe40000000005 */
[----:B------:R2:W-:Y:S01]  /*4b30*/  STG.E.U16 desc[UR12][R6.64], R3 ;  /* 0x0000000306007986 */ /* 0x0005e2000c10150c */
[----:B------:R-:W-:Y:S02]  /*4b40*/  F2FP.F16.F32.PACK_AB R19, RZ, R19 ;  /* 0x00000013ff13723e */ /* 0x000fe400000000ff */
[----:B------:R-:W1:Y:S01]  /*4b50*/  LDC R26, c[0x0][0x384] ;  /* 0x0000e100ff1a7b82 */ /* 0x000e620000000800 */
[----:B----4-:R-:W-:Y:S01]  /*4b60*/  IMAD.WIDE R10, R25, 0x2, R12 ;  /* 0x00000002190a7825 */ /* 0x010fe200078e020c */
[----:B------:R-:W4:Y:S01]  /*4b70*/  LDS R22, [R0+0x6280] ;  /* 0x0062800000167984 */ /* 0x000f220000000800 */
[----:B------:R-:W-:-:S03]  /*4b80*/  F2FP.F16.F32.PACK_AB R20, RZ, R20 ;  /* 0x00000014ff14723e */ /* 0x000fc600000000ff */
[----:B------:R5:W-:Y:S02]  /*4b90*/  STG.E.U16 desc[UR12][R8.64], R5 ;  /* 0x0000000508007986 */ /* 0x000be4000c10150c */
[----:B------:R-:W4:Y:S01]  /*4ba0*/  LDC.64 R14, c[0x0][0x3a0] ;  /* 0x0000e800ff0e7b82 */ /* 0x000f220000000a00 */
[----:B--2---:R-:W-:Y:S01]  /*4bb0*/  IMAD.WIDE R2, R29, 0x2, R10 ;  /* 0x000000021d027825 */ /* 0x004fe200078e020a */
[----:B------:R-:W-:Y:S02]  /*4bc0*/  PRMT R7, R23, 0x7610, R7 ;  /* 0x0000761017077816 */ /* 0x000fe40000000007 */
[----:B------:R-:W2:Y:S01]  /*4bd0*/  LDS R23, [R0+0x62c0] ;  /* 0x0062c00000177984 */ /* 0x000ea20000000800 */
[----:B------:R-:W-:-:S03]  /*4be0*/  F2FP.F16.F32.PACK_AB R16, RZ, R16 ;  /* 0x00000010ff10723e */ /* 0x000fc600000000ff */
[----:B------:R-:W2:Y:S01]  /*4bf0*/  LDC R25, c[0x0][0x384] ;  /* 0x0000e100ff197b82 */ /* 0x000ea20000000800 */
[----:B------:R3:W-:Y:S01]  /*4c00*/  STG.E.U16 desc[UR12][R12.64], R7 ;  /* 0x000000070c007986 */ /* 0x0007e2000c10150c */
[----:B-----5:R-:W-:Y:S01]  /*4c10*/  IMAD.WIDE R4, R31, 0x2, R2 ;  /* 0x000000021f047825 */ /* 0x020fe200078e0202 */
[----:B------:R-:W-:Y:S02]  /*4c20*/  PRMT R9, R18, 0x7610, R9 ;  /* 0x0000761012097816 */ /* 0x000fe40000000009 */
[----:B------:R-:W5:Y:S03]  /*4c30*/  LDS R18, [R0+0x6300] ;  /* 0x0063000000127984 */ /* 0x000f660000000800 */
[----:B------:R-:W5:Y:S01]  /*4c40*/  LDC R29, c[0x0][0x384] ;  /* 0x0000e100ff1d7b82 */ /* 0x000f620000000800 */
[----:B-1----:R-:W-:Y:S01]  /*4c50*/  LEA R181, R26, R181, 0x3 ;  /* 0x000000b51ab57211 */ /* 0x002fe200078e18ff */
[----:B------:R4:W-:Y:S01]  /*4c60*/  STG.E.U16 desc[UR12][R10.64], R9 ;  /* 0x000000090a007986 */ /* 0x0009e2000c10150c */
[----:B------:R-:W-:Y:S01]  /*4c70*/  F2FP.F16.F32.PACK_AB R24, RZ, R24 ;  /* 0x00000018ff18723e */ /* 0x000fe200000000ff */
[----:B---3--:R-:W-:Y:S01]  /*4c80*/  IMAD.WIDE R6, R27, 0x2, R4 ;  /* 0x000000021b067825 */ /* 0x008fe200078e0204 */
[----:B------:R-:W-:-:S03]  /*4c90*/  PRMT R12, R19, 0x7610, R12 ;  /* 0x00007610130c7816 */ /* 0x000fc6000000000c */
[----:B------:R-:W1:Y:S01]  /*4ca0*/  LDC R13, c[0x0][0x384] ;  /* 0x0000e100ff0d7b82 */ /* 0x000e620000000800 */
[----:B------:R-:W-:Y:S01]  /*4cb0*/  PRMT R27, R20, 0x7610, R27 ;  /* 0x00007610141b7816 */ /* 0x000fe2000000001b */
[----:B------:R-:W3:Y:S01]  /*4cc0*/  LDS R19, [R0+0x6340] ;  /* 0x0063400000137984 */ /* 0x000ee20000000800 */
[----:B------:R-:W-:Y:S02]  /*4cd0*/  F2FP.F16.F32.PACK_AB R17, RZ, R17 ;  /* 0x00000011ff11723e */ /* 0x000fe400000000ff */
[----:B------:R-:W-:Y:S01]  /*4ce0*/  PRMT R26, R24, 0x7610, R26 ;  /* 0x00007610181a7816 */ /* 0x000fe2000000001a */
[----:B----4-:R-:W-:Y:S01]  /*4cf0*/  IMAD.WIDE R10, R181, 0x2, R14 ;  /* 0x00000002b50a7825 */ /* 0x010fe200078e020e */
[----:B------:R-:W4:Y:S01]  /*4d00*/  LDS R20, [R0+0x6380] ;  /* 0x0063800000147984 */ /* 0x000f220000000800 */
[----:B------:R-:W1:Y:S02]  /*4d10*/  LDC R21, c[0x0][0x384] ;  /* 0x0000e100ff157b82 */ /* 0x000e640000000800 */
[----:B--2---:R-:W-:Y:S01]  /*4d20*/  IMAD.WIDE R8, R25, 0x2, R6 ;  /* 0x0000000219087825 */ /* 0x004fe200078e0206 */
[----:B------:R-:W2:Y:S01]  /*4d30*/  LDS R14, [R0+0x63c0] ;  /* 0x0063c000000e7984 */ /* 0x000ea20000000800 */
[----:B------:R-:W-:-:S03]  /*4d40*/  F2FP.F16.F32.PACK_AB R22, RZ, R22 ;  /* 0x00000016ff16723e */ /* 0x000fc600000000ff */
[----:B------:R5:W-:Y:S01]  /*4d50*/  STG.E.U16 desc[UR12][R2.64], R12 ;  /* 0x0000000c02007986 */ /* 0x000be2000c10150c */
[----:B------:R-:W2:Y:S03]  /*4d60*/  LDC R25, c[0x0][0x384] ;  /* 0x0000e100ff197b82 */ /* 0x000ea60000000800 */
[----:B------:R3:W-:Y:S01]  /*4d70*/  STG.E.U16 desc[UR12][R4.64], R27 ;  /* 0x0000001b04007986 */ /* 0x0007e2000c10150c */
[----:B------:R-:W-:-:S03]  /*4d80*/  F2FP.F16.F32.PACK_AB R23, RZ, R23 ;  /* 0x00000017ff17723e */ /* 0x000fc600000000ff */
[----:B------:R-:W2:Y:S01]  /*4d90*/  LDS R15, [R0+0x8000] ;  /* 0x00800000000f7984 */ /* 0x000ea20000000800 */
[----:B------:R-:W1:Y:S01]  /*4da0*/  LDC R24, c[0x0][0x384] ;  /* 0x0000e100ff187b82 */ /* 0x000e620000000800 */
[----:B-----5:R-:W-:Y:S02]  /*4db0*/  IMAD.WIDE R2, R29, 0x2, R10 ;  /* 0x000000021d027825 */ /* 0x020fe400078e020a */
[----:B------:R5:W-:Y:S01]  /*4dc0*/  STG.E.U16 desc[UR12][R6.64], R28 ;  /* 0x0000001c06007986 */ /* 0x000be2000c10150c */
[----:B------:R-:W-:Y:S02]  /*4dd0*/  F2FP.F16.F32.PACK_AB R18, RZ, R18 ;  /* 0x00000012ff12723e */ /* 0x000fe400000000ff */
[----:B---3--:R-:W-:Y:S02]  /*4de0*/  PRMT R5, R16, 0x7610, R5 ;  /* 0x0000761010057816 */ /* 0x008fe40000000005 */
[----:B------:R-:W3:Y:S01]  /*4df0*/  LDC R27, c[0x0][0x384] ;  /* 0x0000e100ff1b7b82 */ /* 0x000ee20000000800 */
[----:B------:R-:W3:Y:S04]  /*4e00*/  LDS R16, [R0+0x8040] ;  /* 0x0080400000107984 */ /* 0x000ee80000000800 */
[----:B------:R1:W-:Y:S01]  /*4e10*/  STG.E.U16 desc[UR12][R8.64], R5 ;  /* 0x0000000508007986 */ /* 0x0003e2000c10150c */
[----:B-----5:R-:W-:-:S02]  /*4e20*/  PRMT R7, R17, 0x7610, R7 ;  /* 0x0000761011077816 */ /* 0x020fc40000000007 */
[----:B------:R-:W5:Y:S01]  /*4e30*/  LDC R29, c[0x0][0x384] ;  /* 0x0000e100ff1d7b82 */ /* 0x000f620000000800 */
[----:B------:R-:W5:Y:S01]  /*4e40*/  LDS R17, [R0+0x8080] ;  /* 0x0080800000117984 */ /* 0x000f620000000800 */
[----:B------:R-:W-:-:S03]  /*4e50*/  F2FP.F16.F32.PACK_AB R19, RZ, R19 ;  /* 0x00000013ff13723e */ /* 0x000fc600000000ff */
[----:B------:R2:W-:Y:S01]  /*4e60*/  STG.E.U16 desc[UR12][R10.64], R7 ;  /* 0x000000070a007986 */ /* 0x0005e2000c10150c */
[----:B----4-:R-:W-:Y:S01]  /*4e70*/  F2FP.F16.F32.PACK_AB R20, RZ, R20 ;  /* 0x00000014ff14723e */ /* 0x010fe200000000ff */
[----:B-1----:R-:W-:Y:S01]  /*4e80*/  IMAD R181, R24, 0x8, R181 ;  /* 0x0000000818b57824 */ /* 0x002fe200078e02b5 */
[----:B------:R-:W1:Y:S01]  /*4e90*/  LDC R31, c[0x0][0x384] ;  /* 0x0000e100ff1f7b82 */ /* 0x000e620000000800 */
[----:B------:R-:W-:Y:S01]  /*4ea0*/  IMAD.WIDE R4, R13, 0x2, R2 ;  /* 0x000000020d047825 */ /* 0x000fe200078e0202 */
[----:B------:R4:W-:Y:S01]  /*4eb0*/  STG.E.U16 desc[UR12][R2.64], R26 ;  /* 0x0000001a02007986 */ /* 0x0009e2000c10150c */
[----:B------:R-:W-:Y:S02]  /*4ec0*/  PRMT R9, R22, 0x7610, R9 ;  /* 0x0000761016097816 */ /* 0x000fe40000000009 */
[----:B--2---:R-:W-:Y:S01]  /*4ed0*/  F2FP.F16.F32.PACK_AB R14, RZ, R14 ;  /* 0x0000000eff0e723e */ /* 0x004fe200000000ff */
[----:B------:R-:W2:Y:S02]  /*4ee0*/  LDS R22, [R0+0x8100] ;  /* 0x0081000000167984 */ /* 0x000ea40000000800 */
[----:B------:R-:W2:Y:S01]  /*4ef0*/  LDC.64 R12, c[0x0][0x3a0] ;  /* 0x0000e800ff0c7b82 */ /* 0x000ea20000000a00 */
[----:B------:R-:W-:Y:S01]  /*4f00*/  IMAD.WIDE R6, R21, 0x2, R4 ;  /* 0x0000000215067825 */ /* 0x000fe200078e0204 */
[----:B------:R3:W-:Y:S04]  /*4f10*/  STG.E.U16 desc[UR12][R4.64], R9 ;  /* 0x0000000904007986 */ /* 0x0007e8000c10150c */
[----:B------:R-:W1:Y:S01]  /*4f20*/  LDS R21, [R0+0x80c0] ;  /* 0x0080c00000157984 */ /* 0x000e620000000800 */
[----:B----4-:R-:W-:Y:S01]  /*4f30*/  IMAD.WIDE R2, R25, 0x2, R6 ;  /* 0x0000000219027825 */ /* 0x010fe200078e0206 */
[----:B------:R-:W4:Y:S01]  /*4f40*/  LDC R33, c[0x0][0x384] ;  /* 0x0000e100ff217b82 */ /* 0x000f220000000800 */
[----:B------:R-:W-:Y:S01]  /*4f50*/  F2FP.F16.F32.PACK_AB R15, RZ, R15 ;  /* 0x0000000fff0f723e */ /* 0x000fe200000000ff */
[----:B------:R5:W-:Y:S01]  /*4f60*/  STG.E.U16 desc[UR12][R6.64], R23 ;  /* 0x0000001706007986 */ /* 0x000be2000c10150c */
[----:B---3--:R-:W-:-:S03]  /*4f70*/  IMAD.WIDE R8, R27, 0x2, R2 ;  /* 0x000000021b087825 */ /* 0x008fc600078e0202 */
[----:B------:R1:W-:Y:S02]  /*4f80*/  STG.E.U16 desc[UR12][R2.64], R18 ;  /* 0x0000001202007986 */ /* 0x0003e4000c10150c */
[----:B------:R-:W3:Y:S01]  /*4f90*/  LDC R25, c[0x0][0x384] ;  /* 0x0000e100ff197b82 */ /* 0x000ee20000000800 */
[----:B------:R-:W-:Y:S01]  /*4fa0*/  F2FP.F16.F32.PACK_AB R16, RZ, R16 ;  /* 0x00000010ff10723e */ /* 0x000fe200000000ff */
[----:B------:R1:W-:Y:S01]  /*4fb0*/  STG.E.U16 desc[UR12][R8.64], R19 ;  /* 0x0000001308007986 */ /* 0x0003e2000c10150c */
[----:B-----5:R-:W-:Y:S01]  /*4fc0*/  IMAD.WIDE R10, R29, 0x2, R8 ;  /* 0x000000021d0a7825 */ /* 0x020fe200078e0208 */
[----:B------:R-:W-:Y:S02]  /*4fd0*/  PRMT R7, R14, 0x7610, R7 ;  /* 0x000076100e077816 */ /* 0x000fe40000000007 */
[----:B------:R-:W5:Y:S02]  /*4fe0*/  LDS R18, [R0+0x8140] ;  /* 0x0081400000127984 */ /* 0x000f640000000800 */
[----:B------:R-:W4:Y:S01]  /*4ff0*/  LDC R27, c[0x0][0x384] ;  /* 0x0000e100ff1b7b82 */ /* 0x000f220000000800 */
[----:B--2---:R-:W-:Y:S01]  /*5000*/  IMAD.WIDE R4, R181, 0x2, R12 ;  /* 0x00000002b5047825 */ /* 0x004fe200078e020c */
[----:B------:R-:W-:Y:S01]  /*5010*/  PRMT R13, R15, 0x7610, R13 ;  /* 0x000076100f0d7816 */ /* 0x000fe2000000000d */
[----:B------:R-:W-:Y:S01]  /*5020*/  STG.E.U16 desc[UR12][R10.64], R20 ;  /* 0x000000140a007986 */ /* 0x000fe2000c10150c */
[----:B------:R-:W-:Y:S01]  /*5030*/  F2FP.F16.F32.PACK_AB R17, RZ, R17 ;  /* 0x00000011ff11723e */ /* 0x000fe200000000ff */
[----:B-1----:R-:W-:-:S02]  /*5040*/  IMAD.WIDE R2, R31, 0x2, R10 ;  /* 0x000000021f027825 */ /* 0x002fc400078e020a */
[----:B------:R-:W1:Y:S01]  /*5050*/  LDS R23, [R0+0x8180] ;  /* 0x0081800000177984 */ /* 0x000e620000000800 */
[----:B------:R-:W2:Y:S01]  /*5060*/  LDC R29, c[0x0][0x384] ;  /* 0x0000e100ff1d7b82 */ /* 0x000ea20000000800 */
[----:B------:R-:W-:Y:S02]  /*5070*/  PRMT R9, R16, 0x7610, R9 ;  /* 0x0000761010097816 */ /* 0x000fe40000000009 */
[----:B------:R3:W-:Y:S01]  /*5080*/  STG.E.U16 desc[UR12][R2.64], R7 ;  /* 0x0000000702007986 */ /* 0x0007e2000c10150c */
[----:B------:R-:W-:Y:S02]  /*5090*/  PRMT R26, R17, 0x7610, R26 ;  /* 0x00007610111a7816 */ /* 0x000fe4000000001a */
[----:B------:R-:W-:Y:S01]  /*50a0*/  F2FP.F16.F32.PACK_AB R22, RZ, R22 ;  /* 0x00000016ff16723e */ /* 0x000fe200000000ff */
[----:B------:R4:W-:Y:S01]  /*50b0*/  STG.E.U16 desc[UR12][R4.64], R13 ;  /* 0x0000000d04007986 */ /* 0x0009e2000c10150c */
[----:B------:R-:W1:Y:S02]  /*50c0*/  LDC R24, c[0x0][0x384] ;  /* 0x0000e100ff187b82 */ /* 0x000e640000000800 */
[----:B------:R-:W-:Y:S01]  /*50d0*/  PRMT R30, R22, 0x7610, R30 ;  /* 0x00007610161e7816 */ /* 0x000fe2000000001e */
[----:B------:R-:W1:Y:S01]  /*50e0*/  LDS R14, [R0+0x81c0] ;  /* 0x0081c000000e7984 */ /* 0x000e620000000800 */
[----:B------:R-:W-:Y:S01]  /*50f0*/  F2FP.F16.F32.PACK_AB R21, RZ, R21 ;  /* 0x00000015ff15723e */ /* 0x000fe200000000ff */
[----:B---3--:R-:W-:-:S02]  /*5100*/  IMAD.WIDE R6, R25, 0x2, R4 ;  /* 0x0000000219067825 */ /* 0x008fc400078e0204 */
[----:B------:R-:W3:Y:S01]  /*5110*/  LDS R15, [R0+0x8200] ;  /* 0x00820000000f7984 */ /* 0x000ee20000000800 */
[----:B------:R-:W3:Y:S01]  /*5120*/  LDC R25, c[0x0][0x384] ;  /* 0x0000e100ff197b82 */ /* 0x000ee20000000800 */
[----:B------:R-:W-:Y:S02]  /*5130*/  PRMT R28, R21, 0x7610, R28 ;  /* 0x00007610151c7816 */ /* 0x000fe4000000001c */
[----:B------:R-:W3:Y:S01]  /*5140*/  LDS R19, [R0+0x8240] ;  /* 0x0082400000137984 */ /* 0x000ee20000000800 */
[----:B----4-:R-:W-:-:S03]  /*5150*/  IMAD.WIDE R12, R27, 0x2, R6 ;  /* 0x000000021b0c7825 */ /* 0x010fc600078e0206 */
[----:B------:R3:W-:Y:S01]  /*5160*/  STG.E.U16 desc[UR12][R6.64], R9 ;  /* 0x0000000906007986 */ /* 0x0007e2000c10150c */
[----:B------:R-:W4:Y:S01]  /*5170*/  LDC R27, c[0x0][0x384] ;  /* 0x0000e100ff1b7b82 */ /* 0x000f220000000800 */
[----:B--2---:R-:W-:Y:S02]  /*5180*/  IMAD.WIDE R2, R29, 0x2, R12 ;  /* 0x000000021d027825 */ /* 0x004fe400078e020c */
[----:B------:R2:W-:Y:S01]  /*5190*/  STG.E.U16 desc[UR12][R12.64], R26 ;  /* 0x0000001a0c007986 */ /* 0x0005e2000c10150c */
[----:B-----5:R-:W-:-:S03]  /*51a0*/  F2FP.F16.F32.PACK_AB R18, RZ, R18 ;  /* 0x00000012ff12723e */ /* 0x020fc600000000ff */
[----:B------:R4:W-:Y:S01]  /*51b0*/  STG.E.U16 desc[UR12][R2.64], R28 ;  /* 0x0000001c02007986 */ /* 0x0009e2000c10150c */
[----:B------:R-:W5:Y:S01]  /*51c0*/  LDC R29, c[0x0][0x384] ;  /* 0x0000e100ff1d7b82 */ /* 0x000f620000000800 */
[----:B------:R-:W-:Y:S02]  /*51d0*/  IMAD.WIDE R4, R33, 0x2, R2 ;  /* 0x0000000221047825 */ /* 0x000fe400078e0202 */
[----:B------:R-:W5:Y:S02]  /*51e0*/  LDS R20, [R0+0x8280] ;  /* 0x0082800000147984 */ /* 0x000f640000000800 */
[----:B-1----:R-:W-:Y:S01]  /*51f0*/  IMAD R181, R24, 0x8, R181 ;  /* 0x0000000818b57824 */ /* 0x002fe200078e02b5 */
[----:B------:R-:W-:Y:S01]  /*5200*/  F2FP.F16.F32.PACK_AB R23, RZ, R23 ;  /* 0x00000017ff17723e */ /* 0x000fe200000000ff */
[----:B------:R-:W1:Y:S01]  /*5210*/  LDS R17, [R0+0x8300] ;  /* 0x0083000000117984 */ /* 0x000e620000000800 */
[----:B------:R-:W1:Y:S01]  /*5220*/  LDC.64 R10, c[0x0][0x3a0] ;  /* 0x0000e800ff0a7b82 */ /* 0x000e620000000a00 */
[----:B---3--:R-:W-:Y:S01]  /*5230*/  IMAD.WIDE R8, R25, 0x2, R4 ;  /* 0x0000000219087825 */ /* 0x008fe200078e0204 */
[----:B--2---:R-:W-:Y:S01]  /*5240*/  PRMT R13, R18, 0x7610, R13 ;  /* 0x00007610120d7816 */ /* 0x004fe2000000000d */
[----:B------:R5:W-:Y:S01]  /*5250*/  STG.E.U16 desc[UR12][R4.64], R30 ;  /* 0x0000001e04007986 */ /* 0x000be2000c10150c */
[----:B------:R-:W-:-:S03]  /*5260*/  PRMT R24, R23, 0x7610, R24 ;  /* 0x0000761017187816 */ /* 0x000fc60000000018 */
[----:B------:R-:W2:Y:S01]  /*5270*/  LDS R16, [R0+0x82c0] ;  /* 0x0082c00000107984 */ /* 0x000ea20000000800 */
[----:B------:R-:W3:Y:S01]  /*5280*/  LDC R31, c[0x0][0x384] ;  /* 0x0000e100ff1f7b82 */ /* 0x000ee20000000800 */
[----:B----4-:R-:W-:Y:S01]  /*5290*/  IMAD.WIDE R2, R27, 0x2, R8 ;  /* 0x000000021b027825 */ /* 0x010fe200078e0208 */
[----:B------:R-:W-:Y:S01]  /*52a0*/  F2FP.F16.F32.PACK_AB R14, RZ, R14 ;  /* 0x0000000eff0e723e */ /* 0x000fe200000000ff */
[----:B------:R-:W4:Y:S04]  /*52b0*/  LDS R21, [R0+0x8340] ;  /* 0x0083400000157984 */ /* 0x000f280000000800 */
[----:B------:R-:W4:Y:S01]  /*52c0*/  LDS R22, [R0+0x8380] ;  /* 0x0083800000167984 */ /* 0x000f220000000800 */
[----:B------:R-:W2:Y:S01]  /*52d0*/  LDC R25, c[0x0][0x384] ;  /* 0x0000e100ff197b82 */ /* 0x000ea20000000800 */
[----:B-----5:R-:W-:Y:S01]  /*52e0*/  IMAD.WIDE R4, R29, 0x2, R2 ;  /* 0x000000021d047825 */ /* 0x020fe200078e0202 */
[----:B------:R-:W-:Y:S01]  /*52f0*/  F2FP.F16.F32.PACK_AB R15, RZ, R15 ;  /* 0x0000000fff0f723e */ /* 0x000fe200000000ff */
[----:B------:R2:W-:Y:S01]  /*5300*/  STG.E.U16 desc[UR12][R8.64], R13 ;  /* 0x0000000d08007986 */ /* 0x0005e2000c10150c */
[----:B------:R-:W-:-:S03]  /*5310*/  F2FP.F16.F32.PACK_AB R19, RZ, R19 ;  /* 0x00000013ff13723e */ /* 0x000fc600000000ff */
[----:B------:R-:W5:Y:S01]  /*5320*/  LDS R18, [R0+0x83c0] ;  /* 0x0083c00000127984 */ /* 0x000f620000000800 */
[----:B------:R-:W4:Y:S01]  /*5330*/  LDC R27, c[0x0][0x384] ;  /* 0x0000e100ff1b7b82 */ /* 0x000f220000000800 */
[----:B-1----:R-:W-:Y:S02]  /*5340*/  IMAD.WIDE R6, R181, 0x2, R10 ;  /* 0x00000002b5067825 */ /* 0x002fe400078e020a */
[----:B------:R-:W-:Y:S04]  /*5350*/  STG.E.U16 desc[UR12][R2.64], R24 ;  /* 0x0000001802007986 */ /* 0x000fe8000c10150c */
[----:B------:R1:W-:Y:S01]  /*5360*/  STG.E.U16 desc[UR12][R4.64], R14 ;  /* 0x0000000e04007986 */ /* 0x0003e2000c10150c */
[----:B------:R-:W5:Y:S01]  /*5370*/  LDC R29, c[0x0][0x384] ;  /* 0x0000e100ff1d7b82 */ /* 0x000f620000000800 */
[----:B---3--:R-:W-:-:S02]  /*5380*/  IMAD.WIDE R10, R31, 0x2, R6 ;  /* 0x000000021f0a7825 */ /* 0x008fc400078e0206 */
[----:B------:R-:W3:Y:S01]  /*5390*/  LDS R23, [R0+0xa000] ;  /* 0x00a0000000177984 */ /* 0x000ee20000000800 */
[----:B------:R-:W-:-:S03]  /*53a0*/  F2FP.F16.F32.PACK_AB R20, RZ, R20 ;  /* 0x00000014ff14723e */ /* 0x000fc600000000ff */
[----:B------:R-:W3:Y:S01]  /*53b0*/  LDS R24, [R0+0xa040] ;  /* 0x00a0400000187984 */ /* 0x000ee20000000800 */
[----:B------:R-:W3:Y:S01]  /*53c0*/  LDC R31, c[0x0][0x384] ;  /* 0x0000e100ff1f7b82 */ /* 0x000ee20000000800 */
[----:B--2---:R-:W-:Y:S01]  /*53d0*/  IMAD.WIDE R12, R25, 0x2, R10 ;  /* 0x00000002190c7825 */ /* 0x004fe200078e020a */
[----:B------:R-:W-:Y:S01]  /*53e0*/  F2FP.F16.F32.PACK_AB R17, RZ, R17 ;  /* 0x00000011ff11723e */ /* 0x000fe200000000ff */
[----:B------:R2:W-:Y:S01]  /*53f0*/  STG.E.U16 desc[UR12][R6.64], R15 ;  /* 0x0000000f06007986 */ /* 0x0005e2000c10150c */
[----:B-1----:R-:W-:-:S03]  /*5400*/  PRMT R5, R19, 0x7610, R5 ;  /* 0x0000761013057816 */ /* 0x002fc60000000005 */
[----:B------:R-:W1:Y:S01]  /*5410*/  LDS R19, [R0+0xa080] ;  /* 0x00a0800000137984 */ /* 0x000e620000000800 */
[----:B------:R-:W1:Y:S01]  /*5420*/  LDC R26, c[0x0][0x384] ;  /* 0x0000e100ff1a7b82 */ /* 0x000e620000000800 */
[----:B----4-:R-:W-:Y:S01]  /*5430*/  IMAD.WIDE R2, R27, 0x2, R12 ;  /* 0x000000021b027825 */ /* 0x010fe200078e020c */
[----:B------:R-:W-:Y:S01]  /*5440*/  F2FP.F16.F32.PACK_AB R16, RZ, R16 ;  /* 0x00000010ff10723e */ /* 0x000fe200000000ff */
[----:B------:R5:W-:Y:S01]  /*5450*/  STG.E.U16 desc[UR12][R10.64], R5 ;  /* 0x000000050a007986 */ /* 0x000be2000c10150c */
[----:B------:R-:W-:-:S03]  /*5460*/  F2FP.F16.F32.PACK_AB R21, RZ, R21 ;  /* 0x00000015ff15723e */ /* 0x000fc600000000ff */
[----:B------:R-:W4:Y:S01]  /*5470*/  LDS R25, [R0+0xa100] ;  /* 0x00a1000000197984 */ /* 0x000f220000000800 */
[----:B--2---:R-:W2:Y:S01]  /*5480*/  LDC.64 R14, c[0x0][0x3a0] ;  /* 0x0000e800ff0e7b82 */ /* 0x004ea20000000a00 */
[----:B------:R-:W-:Y:S02]  /*5490*/  F2FP.F16.F32.PACK_AB R22, RZ, R22 ;  /* 0x00000016ff16723e */ /* 0x000fe400000000ff */
[----:B------:R-:W4:Y:S02]  /*54a0*/  LDS R27, [R0+0xa180] ;  /* 0x00a18000001b7984 */ /* 0x000f240000000800 */
[----:B------:R-:W-:Y:S01]  /*54b0*/  PRMT R28, R22, 0x7610, R28 ;  /* 0x00007610161c7816 */ /* 0x000fe2000000001c */
[----:B-----5:R-:W-:Y:S02]  /*54c0*/  IMAD.WIDE R4, R29, 0x2, R2 ;  /* 0x000000021d047825 */ /* 0x020fe400078e0202 */
[----:B------:R-:W5:Y:S01]  /*54d0*/  LDC R9, c[0x0][0x384] ;  /* 0x0000e100ff097b82 */ /* 0x000f620000000800 */
[----:B------:R2:W-:Y:S01]  /*54e0*/  STG.E.U16 desc[UR12][R12.64], R20 ;  /* 0x000000140c007986 */ /* 0x0005e2000c10150c */
[----:B------:R-:W-:-:S02]  /*54f0*/  PRMT R11, R17, 0x7610, R11 ;  /* 0x00007610110b7816 */ /* 0x000fc4000000000b */
[----:B------:R-:W-:Y:S01]  /*5500*/  F2FP.F16.F32.PACK_AB R18, RZ, R18 ;  /* 0x00000012ff12723e */ /* 0x000fe200000000ff */
[----:B---3--:R-:W-:Y:S01]  /*5510*/  IMAD.WIDE R6, R31, 0x2, R4 ;  /* 0x000000021f067825 */ /* 0x008fe200078e0204 */
[----:B------:R-:W3:Y:S02]  /*5520*/  LDS R20, [R0+0xa0c0] ;  /* 0x00a0c00000147984 */ /* 0x000ee40000000800 */
[----:B------:R-:W4:Y:S01]  /*5530*/  LDC R29, c[0x0][0x384] ;  /* 0x0000e100ff1d7b82 */ /* 0x000f220000000800 */
[----:B-1----:R-:W-:Y:S01]  /*5540*/  IMAD R181, R26, 0x8, R181 ;  /* 0x000000081ab57824 */ /* 0x002fe200078e02b5 */
[----:B------:R-:W-:Y:S01]  /*5550*/  STG.E.U16 desc[UR12][R2.64], R16 ;  /* 0x0000001002007986 */ /* 0x000fe2000c10150c */
[----:B------:R-:W-:-:S03]  /*5560*/  F2FP.F16.F32.PACK_AB R23, RZ, R23 ;  /* 0x00000017ff17723e */ /* 0x000fc600000000ff */
[----:B------:R-:W1:Y:S01]  /*5570*/  LDS R26, [R0+0xa140] ;  /* 0x00a14000001a7984 */ /* 0x000e620000000800 */
[----:B------:R-:W-:Y:S01]  /*5580*/  F2FP.F16.F32.PACK_AB R24, RZ, R24 ;  /* 0x00000018ff18723e */ /* 0x000fe200000000ff */
[----:B------:R-:W3:Y:S01]  /*5590*/  LDC R33, c[0x0][0x384] ;  /* 0x0000e100ff217b82 */ /* 0x000ee20000000800 */
[----:B--2---:R-:W-:Y:S01]  /*55a0*/  IMAD.WIDE R12, R181, 0x2, R14 ;  /* 0x00000002b50c7825 */ /* 0x004fe200078e020e */
[----:B------:R2:W-:Y:S04]  /*55b0*/  STG.E.U16 desc[UR12][R4.64], R11 ;  /* 0x0000000b04007986 */ /* 0x0005e8000c10150c */
[----:B------:R1:W-:Y:S01]  /*55c0*/  STG.E.U16 desc[UR12][R6.64], R21 ;  /* 0x0000001506007986 */ /* 0x0003e2000c10150c */
[----:B------:R-:W-:Y:S01]  /*55d0*/  F2FP.F16.F32.PACK_AB R19, RZ, R19 ;  /* 0x00000013ff13723e */ /* 0x000fe200000000ff */
[----:B------:R-:W3:Y:S01]  /*55e0*/  LDC R35, c[0x0][0x384] ;  /* 0x0000e100ff237b82 */ /* 0x000ee20000000800 */
[----:B-----5:R-:W-:Y:S01]  /*55f0*/  IMAD.WIDE R8, R9, 0x2, R6 ;  /* 0x0000000209087825 */ /* 0x020fe200078e0206 */
[----:B------:R-:W5:Y:S01]  /*5600*/  LDS R21, [R0+0xa1c0] ;  /* 0x00a1c00000157984 */ /* 0x000f620000000800 */
[----:B--2---:R-:W-:-:S03]  /*5610*/  PRMT R5, R18, 0x7610, R5 ;  /* 0x0000761012057816 */ /* 0x004fc60000000005 */
[----:B------:R2:W-:Y:S02]  /*5620*/  STG.E.U16 desc[UR12][R8.64], R28 ;  /* 0x0000001c08007986 */ /* 0x0005e4000c10150c */
[----:B------:R-:W5:Y:S01]  /*5630*/  LDC R31, c[0x0][0x384] ;  /* 0x0000e100ff1f7b82 */ /* 0x000f620000000800 */
[----:B----4-:R-:W-:Y:S01]  /*5640*/  IMAD.WIDE R14, R29, 0x2, R12 ;  /* 0x000000021d0e7825 */ /* 0x010fe200078e020c */
[----:B-1----:R-:W-:Y:S01]  /*5650*/  PRMT R7, R23, 0x7610, R7 ;  /* 0x0000761017077816 */ /* 0x002fe20000000007 */
[----:B------:R-:W1:Y:S01]  /*5660*/  LDS R18, [R0+0xa240] ;  /* 0x00a2400000127984 */ /* 0x000e620000000800 */
[----:B------:R-:W-:Y:S02]  /*5670*/  F2FP.F16.F32.PACK_AB R25, RZ, R25 ;  /* 0x00000019ff19723e */ /* 0x000fe400000000ff */
[----:B------:R-:W-:Y:S01]  /*5680*/  F2FP.F16.F32.PACK_AB R27, RZ, R27 ;  /* 0x0000001bff1b723e */ /* 0x000fe200000000ff */
[----:B------:R-:W4:Y:S01]  /*5690*/  LDS R22, [R0+0xa200] ;  /* 0x00a2000000167984 */ /* 0x000f220000000800 */
[----:B------:R-:W1:Y:S01]  /*56a0*/  LDC R17, c[0x0][0x384] ;  /* 0x0000e100ff117b82 */ /* 0x000e620000000800 */
[----:B---3--:R-:W-:Y:S01]  /*56b0*/  IMAD.WIDE R10, R33, 0x2, R8 ;  /* 0x00000002210a7825 */ /* 0x008fe200078e0208 */
[----:B--2---:R-:W-:Y:S01]  /*56c0*/  PRMT R9, R24, 0x7610, R9 ;  /* 0x0000761018097816 */ /* 0x004fe20000000009 */
[----:B------:R-:W2:Y:S01]  /*56d0*/  LDS R28, [R0+0xc240] ;  /* 0x00c24000001c7984 */ /* 0x000ea20000000800 */
[----:B------:R-:W-:Y:S01]  /*56e0*/  F2FP.F16.F32.PACK_AB R20, RZ, R20 ;  /* 0x00000014ff14723e */ /* 0x000fe200000000ff */
[----:B------:R-:W-:-:S02]  /*56f0*/  IMAD.WIDE R2, R35, 0x2, R14 ;  /* 0x0000000223027825 */ /* 0x000fc400078e020e */
[----:B------:R5:W-:Y:S01]  /*5700*/  STG.E.U16 desc[UR12][R10.64], R5 ;  /* 0x000000050a007986 */ /* 0x000be2000c10150c */
[----:B------:R-:W3:Y:S03]  /*5710*/  LDC R29, c[0x0][0x384] ;  /* 0x0000e100ff1d7b82 */ /* 0x000ee60000000800 */
[----:B------:R4:W-:Y:S01]  /*5720*/  STG.E.U16 desc[UR12][R12.64], R7 ;  /* 0x000000070c007986 */ /* 0x0009e2000c10150c */
[----:B------:R-:W-:-:S03]  /*5730*/  F2FP.F16.F32.PACK_AB R26, RZ, R26 ;  /* 0x0000001aff1a723e */ /* 0x000fc600000000ff */
[----:B------:R3:W-:Y:S01]  /*5740*/  STG.E.U16 desc[UR12][R14.64], R9 ;  /* 0x000000090e007986 */ /* 0x0007e2000c10150c */
[----:B------:R-:W2:Y:S01]  /*5750*/  LDC R24, c[0x0][0x384] ;  /* 0x0000e100ff187b82 */ /* 0x000ea20000000800 */
[----:B-----5:R-:W-:Y:S01]  /*5760*/  IMAD.WIDE R4, R31, 0x2, R2 ;  /* 0x000000021f047825 */ /* 0x020fe200078e0202 */
[----:B------:R-:W-:Y:S01]  /*5770*/  PRMT R11, R19, 0x7610, R11 ;  /* 0x00007610130b7816 */ /* 0x000fe2000000000b */
[----:B------:R-:W5:Y:S01]  /*5780*/  LDS R14, [R0+0xa2c0] ;  /* 0x00a2c000000e7984 */ /* 0x000f620000000800 */
[----:B----4-:R-:W-:-:S04]  /*5790*/  PRMT R12, R27, 0x7610, R12 ;  /* 0x000076101b0c7816 */ /* 0x010fc8000000000c */
[----:B------:R-:W4:Y:S01]  /*57a0*/  LDC R33, c[0x0][0x384] ;  /* 0x0000e100ff217b82 */ /* 0x000f220000000800 */
[----:B-1----:R-:W-:Y:S01]  /*57b0*/  IMAD.WIDE R6, R17, 0x2, R4 ;  /* 0x0000000211067825 */ /* 0x002fe200078e0204 */
[----:B------:R-:W1:Y:S01]  /*57c0*/  LDS R19, [R0+0xa280] ;  /* 0x00a2800000137984 */ /* 0x000e620000000800 */
[----:B------:R-:W-:-:S03]  /*57d0*/  F2FP.F16.F32.PACK_AB R21, RZ, R21 ;  /* 0x00000015ff15723e */ /* 0x000fc600000000ff */
[----:B------:R2:W-:Y:S02]  /*57e0*/  STG.E.U16 desc[UR12][R2.64], R11 ;  /* 0x0000000b02007986 */ /* 0x0005e4000c10150c */
[----:B------:R-:W5:Y:S01]  /*57f0*/  LDC.64 R16, c[0x0][0x3a0] ;  /* 0x0000e800ff107b82 */ /* 0x000f620000000a00 */
[----:B---3--:R-:W-:Y:S01]  /*5800*/  IMAD.WIDE R8, R29, 0x2, R6 ;  /* 0x000000021d087825 */ /* 0x008fe200078e0206 */
[----:B------:R5:W-:Y:S01]  /*5810*/  STG.E.U16 desc[UR12][R4.64], R20 ;  /* 0x0000001404007986 */ /* 0x000be2000c10150c */
[----:B------:R-:W-:Y:S02]  /*5820*/  F2FP.F16.F32.PACK_AB R18, RZ, R18 ;  /* 0x00000012ff12723e */ /* 0x000fe400000000ff */
[----:B------:R-:W-:Y:S01]  /*5830*/  F2FP.F16.F32.PACK_AB R22, RZ, R22 ;  /* 0x00000016ff16723e */ /* 0x000fe200000000ff */
[----:B------:R-:W3:Y:S02]  /*5840*/  LDS R15, [R0+0xa300] ;  /* 0x00a30000000f7984 */ /* 0x000ee40000000800 */
[----:B------:R-:W1:Y:S01]  /*5850*/  LDC R23, c[0x0][0x384] ;  /* 0x0000e100ff177b82 */ /* 0x000e620000000800 */
[----:B--2---:R-:W-:Y:S01]  /*5860*/  IMAD R181, R24, 0x8, R181 ;  /* 0x0000000818b57824 */ /* 0x004fe200078e02b5 */
[----:B------:R-:W-:Y:S01]  /*5870*/  PRMT R11, R25, 0x7610, R11 ;  /* 0x00007610190b7816 */ /* 0x000fe2000000000b */
[----:B------:R-:W2:Y:S01]  /*5880*/  LDS R20, [R0+0xa340] ;  /* 0x00a3400000147984 */ /* 0x000ea20000000800 */
[----:B------:R-:W-:-:S03]  /*5890*/  F2FP.F16.F32.PACK_AB R28, RZ, R28 ;  /* 0x0000001cff1c723e */ /* 0x000fc600000000ff */
[----:B------:R5:W-:Y:S01]  /*58a0*/  STG.E.U16 desc[UR12][R6.64], R11 ;  /* 0x0000000b06007986 */ /* 0x000be2000c10150c */
[----:B------:R-:W3:Y:S01]  /*58b0*/  LDC R13, c[0x0][0x384] ;  /* 0x0000e100ff0d7b82 */ /* 0x000ee20000000800 */
[----:B----4-:R-:W-:Y:S02]  /*58c0*/  IMAD.WIDE R2, R33, 0x2, R8 ;  /* 0x0000000221027825 */ /* 0x010fe400078e0208 */
[----:B------:R4:W-:Y:S04]  /*58d0*/  STG.E.U16 desc[UR12][R8.64], R26 ;  /* 0x0000001a08007986 */ /* 0x0009e8000c10150c */
[----:B------:R3:W-:Y:S01]  /*58e0*/  STG.E.U16 desc[UR12][R2.64], R12 ;  /* 0x0000000c02007986 */ /* 0x0007e2000c10150c */
[----:B------:R-:W2:Y:S01]  /*58f0*/  LDC R25, c[0x0][0x384] ;  /* 0x0000e100ff197b82 */ /* 0x000ea20000000800 */
[----:B-----5:R-:W-:-:S02]  /*5900*/  IMAD.WIDE R4, R181, 0x2, R16 ;  /* 0x00000002b5047825 */ /* 0x020fc400078e0210 */
[----:B------:R-:W5:Y:S01]  /*5910*/  LDS R16, [R0+0xa3c0] ;  /* 0x00a3c00000107984 */ /* 0x000f620000000800 */
[----:B------:R-:W-:Y:S02]  /*5920*/  PRMT R7, R21, 0x7610, R7 ;  /* 0x0000761015077816 */ /* 0x000fe40000000007 */
[----:B------:R-:W-:Y:S01]  /*5930*/  F2FP.F16.F32.PACK_AB R14, RZ, R14 ;  /* 0x0000000eff0e723e */ /* 0x000fe200000000ff */
[----:B------:R-:W5:Y:S01]  /*5940*/  LDS R17, [R0+0xc000] ;  /* 0x00c0000000117984 */ /* 0x000f620000000800 */
[----:B------:R-:W5:Y:S01]  /*5950*/  LDC R27, c[0x0][0x384] ;  /* 0x0000e100ff1b7b82 */ /* 0x000f620000000800 */
[----:B-1----:R-:W-:Y:S01]  /*5960*/  IMAD.WIDE R10, R23, 0x2, R2 ;  /* 0x00000002170a7825 */ /* 0x002fe200078e0202 */
[----:B----4-:R-:W-:Y:S01]  /*5970*/  PRMT R9, R18, 0x7610, R9 ;  /* 0x0000761012097816 */ /* 0x010fe20000000009 */
[----:B------:R-:W1:Y:S01]  /*5980*/  LDS R23, [R0+0xa380] ;  /* 0x00a3800000177984 */ /* 0x000e620000000800 */
[----:B------:R-:W-:-:S03]  /*5990*/  F2FP.F16.F32.PACK_AB R19, RZ, R19 ;  /* 0x00000013ff13723e */ /* 0x000fc600000000ff */
[----:B------:R2:W-:Y:S01]  /*59a0*/  STG.E.U16 desc[UR12][R10.64], R7 ;  /* 0x000000070a007986 */ /* 0x0005e2000c10150c */
[----:B---3--:R-:W-:Y:S01]  /*59b0*/  IMAD.WIDE R2, R13, 0x2, R4 ;  /* 0x000000020d027825 */ /* 0x008fe200078e0204 */
[----:B------:R-:W3:Y:S02]  /*59c0*/  LDC R29, c[0x0][0x384] ;  /* 0x0000e100ff1d7b82 */ /* 0x000ee40000000800 */
[----:B------:R4:W-:Y:S01]  /*59d0*/  STG.E.U16 desc[UR12][R4.64], R22 ;  /* 0x0000001604007986 */ /* 0x0009e2000c10150c */
[----:B------:R-:W-:-:S03]  /*59e0*/  F2FP.F16.F32.PACK_AB R15, RZ, R15 ;  /* 0x0000000fff0f723e */ /* 0x000fc600000000ff */
[----:B------:R5:W-:Y:S02]  /*59f0*/  STG.E.U16 desc[UR12][R2.64], R9 ;  /* 0x0000000902007986 */ /* 0x000be4000c10150c */
[----:B------:R-:W1:Y:S01]  /*5a00*/  LDC R26, c[0x0][0x384] ;  /* 0x0000e100ff1a7b82 */ /* 0x000e620000000800 */
[----:B--2---:R-:W-:Y:S01]  /*5a10*/  IMAD.WIDE R6, R25, 0x2, R2 ;  /* 0x0000000219067825 */ /* 0x004fe200078e0202 */
[----:B------:R-:W2:Y:S01]  /*5a20*/  LDS R21, [R0+0xc040] ;  /* 0x00c0400000157984 */ /* 0x000ea20000000800 */
[----:B------:R-:W-:Y:S02]  /*5a30*/  F2FP.F16.F32.PACK_AB R20, RZ, R20 ;  /* 0x00000014ff14723e */ /* 0x000fe400000000ff */
[----:B----4-:R-:W-:Y:S01]  /*5a40*/  PRMT R5, R14, 0x7610, R5 ;  /* 0x000076100e057816 */ /* 0x010fe20000000005 */
[----:B------:R-:W4:Y:S02]  /*5a50*/  LDS R18, [R0+0xc080] ;  /* 0x00c0800000127984 */ /* 0x000f240000000800 */
[----:B------:R-:W2:Y:S01]  /*5a60*/  LDC R25, c[0x0][0x384] ;  /* 0x0000e100ff197b82 */ /* 0x000ea20000000800 */
[----:B-----5:R-:W-:Y:S01]  /*5a70*/  IMAD.WIDE R8, R27, 0x2, R6 ;  /* 0x000000021b087825 */ /* 0x020fe200078e0206 */
[----:B------:R-:W-:Y:S01]  /*5a80*/  PRMT R3, R19, 0x7610, R3 ;  /* 0x0000761013037816 */ /* 0x000fe20000000003 */
[----:B------:R-:W5:Y:S05]  /*5a90*/  LDS R22, [R0+0xc0c0] ;  /* 0x00c0c00000167984 */ /* 0x000f6a0000000800 */
[----:B------:R-:W4:Y:S01]  /*5aa0*/  LDC.64 R12, c[0x0][0x3a0] ;  /* 0x0000e800ff0c7b82 */ /* 0x000f220000000a00 */
[----:B------:R-:W5:Y:S01]  /*5ab0*/  LDS R19, [R0+0xc140] ;  /* 0x00c1400000137984 */ /* 0x000f620000000800 */
[----:B---3--:R-:W-:Y:S01]  /*5ac0*/  IMAD.WIDE R10, R29, 0x2, R8 ;  /* 0x000000021d0a7825 */ /* 0x008fe200078e0208 */
[----:B------:R-:W-:-:S02]  /*5ad0*/  F2FP.F16.F32.PACK_AB R16, RZ, R16 ;  /* 0x00000010ff10723e */ /* 0x000fc400000000ff */
[----:B------:R-:W3:Y:S01]  /*5ae0*/  LDS R24, [R0+0xc100] ;  /* 0x00c1000000187984 */ /* 0x000ee20000000800 */
[----:B------:R-:W-:Y:S02]  /*5af0*/  F2FP.F16.F32.PACK_AB R17, RZ, R17 ;  /* 0x00000011ff11723e */ /* 0x000fe400000000ff */
[----:B------:R-:W5:Y:S01]  /*5b00*/  LDC R27, c[0x0][0x384] ;  /* 0x0000e100ff1b7b82 */ /* 0x000f620000000800 */
[----:B-1----:R-:W-:Y:S01]  /*5b10*/  LEA R181, R26, R181, 0x3 ;  /* 0x000000b51ab57211 */ /* 0x002fe200078e18ff */
[----:B------:R2:W-:Y:S01]  /*5b20*/  STG.E.U16 desc[UR12][R6.64], R3 ;  /* 0x0000000306007986 */ /* 0x0005e2000c10150c */
[----:B------:R-:W-:-:S03]  /*5b30*/  F2FP.F16.F32.PACK_AB R23, RZ, R23 ;  /* 0x00000017ff17723e */ /* 0x000fc600000000ff */
[----:B------:R-:W-:Y:S02]  /*5b40*/  STG.E.U16 desc[UR12][R8.64], R5 ;  /* 0x0000000508007986 */ /* 0x000fe4000c10150c */
[----:B------:R-:W1:Y:S02]  /*5b50*/  LDC R33, c[0x0][0x384] ;  /* 0x0000e100ff217b82 */ /* 0x000e640000000800 */
[----:B------:R4:W-:Y:S01]  /*5b60*/  STG.E.U16 desc[UR12][R10.64], R15 ;  /* 0x0000000f0a007986 */ /* 0x0009e2000c10150c */
[----:B--2---:R-:W-:-:S03]  /*5b70*/  IMAD.WIDE R2, R25, 0x2, R10 ;  /* 0x0000000219027825 */ /* 0x004fc600078e020a */
[----:B------:R-:W2:Y:S02]  /*5b80*/  LDS R26, [R0+0xc1c0] ;  /* 0x00c1c000001a7984 */ /* 0x000ea40000000800 */
[----:B------:R-:W2:Y:S01]  /*5b90*/  LDC R31, c[0x0][0x384] ;  /* 0x0000e100ff1f7b82 */ /* 0x000ea20000000800 */
[----:B----4-:R-:W-:Y:S01]  /*5ba0*/  IMAD.WIDE R12, R181, 0x2, R12 ;  /* 0x00000002b50c7825 */ /* 0x010fe200078e020c */
[----:B------:R-:W4:Y:S01]  /*5bb0*/  LDS R25, [R0+0xc180] ;  /* 0x00c1800000197984 */ /* 0x000f220000000800 */
[----:B------:R-:W-:Y:S02]  /*5bc0*/  F2FP.F16.F32.PACK_AB R21, RZ, R21 ;  /* 0x00000015ff15723e */ /* 0x000fe400000000ff */
[----:B------:R-:W-:Y:S01]  /*5bd0*/  PRMT R11, R16, 0x7610, R11 ;  /* 0x00007610100b7816 */ /* 0x000fe2000000000b */
[----:B------:R-:W-:Y:S02]  /*5be0*/  STG.E.U16 desc[UR12][R2.64], R20 ;  /* 0x0000001402007986 */ /* 0x000fe4000c10150c */
[----:B------:R-:W4:Y:S01]  /*5bf0*/  LDC R35, c[0x0][0x384] ;  /* 0x0000e100ff237b82 */ /* 0x000f220000000800 */
[----:B-----5:R-:W-:Y:S01]  /*5c00*/  IMAD.WIDE R4, R27, 0x2, R2 ;  /* 0x000000021b047825 */ /* 0x020fe200078e0202 */
[----:B------:R-:W-:Y:S01]  /*5c10*/  F2FP.F16.F32.PACK_AB R18, RZ, R18 ;  /* 0x00000012ff12723e */ /* 0x000fe200000000ff */
[----:B------:R-:W5:Y:S01]  /*5c20*/  LDS R27, [R0+0xc200] ;  /* 0x00c20000001b7984 */ /* 0x000f620000000800 */
[----:B------:R-:W-:-:S03]  /*5c30*/  F2FP.F16.F32.PACK_AB R22, RZ, R22 ;  /* 0x00000016ff16723e */ /* 0x000fc600000000ff */
[----:B------:R-:W-:Y:S01]  /*5c40*/  STG.E.U16 desc[UR12][R4.64], R23 ;  /* 0x0000001704007986 */ /* 0x000fe2000c10150c */
[----:B------:R-:W5:Y:S01]  /*5c50*/  LDC R29, c[0x0][0x384] ;  /* 0x0000e100ff1d7b82 */ /* 0x000f620000000800 */
[----:B-1----:R-:W-:Y:S01]  /*5c60*/  IMAD.WIDE R14, R33, 0x2, R12 ;  /* 0x00000002210e7825 */ /* 0x002fe200078e020c */
[----:B------:R-:W-:Y:S01]  /*5c70*/  F2FP.F16.F32.PACK_AB R19, RZ, R19 ;  /* 0x00000013ff13723e */ /* 0x000fe200000000ff */
[----:B------:R-:W1:Y:S01]  /*5c80*/  LDS R20, [R0+0xc2c0] ;  /* 0x00c2c00000147984 */ /* 0x000e620000000800 */
[----:B---3--:R-:W-:-:S03]  /*5c90*/  F2FP.F16.F32.PACK_AB R24, RZ, R24 ;  /* 0x00000018ff18723e */ /* 0x008fc600000000ff */
[----:B------:R-:W3:Y:S01]  /*5ca0*/  LDS R23, [R0+0xc340] ;  /* 0x00c3400000177984 */ /* 0x000ee20000000800 */
[----:B------:R-:W1:Y:S01]  /*5cb0*/  LDC R33, c[0x0][0x384] ;  /* 0x0000e100ff217b82 */ /* 0x000e620000000800 */
[----:B--2---:R-:W-:-:S05]  /*5cc0*/  IMAD.WIDE R6, R31, 0x2, R4 ;  /* 0x000000021f067825 */ /* 0x004fca00078e0204 */
[----:B------:R5:W-:Y:S01]  /*5cd0*/  STG.E.U16 desc[UR12][R6.64], R11 ;  /* 0x0000000b06007986 */ /* 0x000be2000c10150c */
[----:B----4-:R-:W-:Y:S01]  /*5ce0*/  IMAD.WIDE R8, R35, 0x2, R14 ;  /* 0x0000000223087825 */ /* 0x010fe200078e020e */
[----:B------:R-:W2:Y:S02]  /*5cf0*/  LDC R30, c[0x0][0x384] ;  /* 0x0000e100ff1e7b82 */ /* 0x000ea40000000800 */
[----:B------:R4:W-:Y:S04]  /*5d00*/  STG.E.U16 desc[UR12][R12.64], R17 ;  /* 0x000000110c007986 */ /* 0x0009e8000c10150c */
[----:B------:R-:W-:Y:S01]  /*5d10*/  STG.E.U16 desc[UR12][R14.64], R21 ;  /* 0x000000150e007986 */ /* 0x000fe2000c10150c */
[----:B------:R-:W-:Y:S01]  /*5d20*/  F2FP.F16.F32.PACK_AB R26, RZ, R26 ;  /* 0x0000001aff1a723e */ /* 0x000fe200000000ff */
[----:B------:R-:W3:Y:S01]  /*5d30*/  LDC R37, c[0x0][0x384] ;  /* 0x0000e100ff257b82 */ /* 0x000ee20000000800 */
[----:B-----5:R-:W-:Y:S01]  /*5d40*/  IMAD.WIDE R10, R29, 0x2, R8 ;  /* 0x000000021d0a7825 */ /* 0x020fe200078e0208 */
[----:B------:R-:W-:Y:S01]  /*5d50*/  LDS R14, [R0+0xc280] ;  /* 0x00c28000000e7984 */ /* 0x000fe20000000800 */
[----:B------:R-:W-:-:S02]  /*5d60*/  PRMT R7, R19, 0x7610, R7 ;  /* 0x0000761013077816 */ /* 0x000fc40000000007 */
[----:B------:R-:W-:Y:S01]  /*5d70*/  F2FP.F16.F32.PACK_AB R25, RZ, R25 ;  /* 0x00000019ff19723e */ /* 0x000fe200000000ff */
[----:B------:R-:W5:Y:S01]  /*5d80*/  LDS R21, [R0+0xc300] ;  /* 0x00c3000000157984 */ /* 0x000f620000000800 */
[----:B-1----:R-:W-:Y:S01]  /*5d90*/  IMAD.WIDE R2, R33, 0x2, R10 ;  /* 0x0000000221027825 */ /* 0x002fe200078e020a */
[----:B----4-:R-:W1:Y:S02]  /*5da0*/  LDC.64 R16, c[0x0][0x3a0] ;  /* 0x0000e800ff107b82 */ /* 0x010e640000000a00 */
[----:B------:R4:W-:Y:S01]  /*5db0*/  STG.E.U16 desc[UR12][R8.64], R18 ;  /* 0x0000001208007986 */ /* 0x0009e2000c10150c */
[----:B------:R-:W-:-:S03]  /*5dc0*/  F2FP.F16.F32.PACK_AB R27, RZ, R27 ;  /* 0x0000001bff1b723e */ /* 0x000fc600000000ff */
[----:B------:R3:W-:Y:S02]  /*5dd0*/  STG.E.U16 desc[UR12][R10.64], R22 ;  /* 0x000000160a007986 */ /* 0x0007e4000c10150c */
[----:B------:R-:W5:Y:S01]  /*5de0*/  LDC R29, c[0x0][0x384] ;  /* 0x0000e100ff1d7b82 */ /* 0x000f620000000800 */
[----:B--2---:R-:W-:Y:S01]  /*5df0*/  IMAD R181, R30, 0x8, R181 ;  /* 0x000000081eb57824 */ /* 0x004fe200078e02b5 */
[----:B------:R-:W-:Y:S01]  /*5e00*/  STG.E.U16 desc[UR12][R2.64], R24 ;  /* 0x0000001802007986 */ /* 0x000fe2000c10150c */
[----:B------:R-:W-:Y:S02]  /*5e10*/  F2FP.F16.F32.PACK_AB R20, RZ, R20 ;  /* 0x00000014ff14723e */ /* 0x000fe400000000ff */
[----:B----4-:R-:W-:Y:S01]  /*5e20*/  PRMT R9, R25, 0x7610, R9 ;  /* 0x0000761019097816 */ /* 0x010fe20000000009 */
[----:B------:R-:W2:Y:S02]  /*5e30*/  LDS R18, [R0+0xe000] ;  /* 0x00e0000000127984 */ /* 0x000ea40000000800 */
[----:B------:R-:W4:Y:S01]  /*5e40*/  LDC R15, c[0x0][0x384] ;  /* 0x0000e100ff0f7b82 */ /* 0x000f220000000800 */
[----:B---3--:R-:W-:Y:S01]  /*5e50*/  IMAD.WIDE R4, R37, 0x2, R2 ;  /* 0x0000000225047825 */ /* 0x008fe200078e0202 */
[----:B------:R-:W-:Y:S01]  /*5e60*/  PRMT R11, R27, 0x7610, R11 ;  /* 0x000076101b0b7816 */ /* 0x000fe2000000000b */
[----:B------:R-:W3:Y:S01]  /*5e70*/  LDS R30, [R0+0xe380] ;  /* 0x00e38000001e7984 */ /* 0x000ee20000000800 */
[----:B------:R-:W-:-:S03]  /*5e80*/  F2FP.F16.F32.PACK_AB R23, RZ, R23 ;  /* 0x00000017ff17723e */ /* 0x000fc600000000ff */
[----:B------:R5:W-:Y:S01]  /*5e90*/  STG.E.U16 desc[UR12][R4.64], R7 ;  /* 0x0000000704007986 */ /* 0x000be2000c10150c */
[----:B------:R-:W2:Y:S01]  /*5ea0*/  LDC R31, c[0x0][0x384] ;  /* 0x0000e100ff1f7b82 */ /* 0x000ea20000000800 */
[----:B-1----:R-:W-:Y:S02]  /*5eb0*/  IMAD.WIDE R12, R181, 0x2, R16 ;  /* 0x00000002b50c7825 */ /* 0x002fe400078e0210 */
[----:B------:R-:W1:Y:S04]  /*5ec0*/  LDS R16, [R0+0xc380] ;  /* 0x00c3800000107984 */ /* 0x000e680000000800 */
[----:B------:R-:W1:Y:S01]  /*5ed0*/  LDS R17, [R0+0xc3c0] ;  /* 0x00c3c00000117984 */ /* 0x000e620000000800 */
[----:B------:R-:W3:Y:S01]  /*5ee0*/  LDC R19, c[0x0][0x384] ;  /* 0x0000e100ff137b82 */ /* 0x000ee20000000800 */
[----:B-----5:R-:W-:Y:S01]  /*5ef0*/  IMAD.WIDE R6, R29, 0x2, R4 ;  /* 0x000000021d067825 */ /* 0x020fe200078e0204 */
[----:B------:R-:W-:-:S06]  /*5f00*/  F2FP.F16.F32.PACK_AB R21, RZ, R21 ;  /* 0x00000015ff15723e */ /* 0x000fcc00000000ff */
[----:B------:R-:W5:Y:S01]  /*5f10*/  LDC R33, c[0x0][0x384] ;  /* 0x0000e100ff217b82 */ /* 0x000f620000000800 */
[----:B----4-:R-:W-:Y:S01]  /*5f20*/  IMAD.WIDE R4, R15, 0x2, R12 ;  /* 0x000000020f047825 */ /* 0x010fe200078e020c */
[----:B------:R4:W-:Y:S06]  /*5f30*/  STG.E.U16 desc[UR12][R6.64], R9 ;  /* 0x0000000906007986 */ /* 0x0009ec000c10150c */
[----:B------:R-:W1:Y:S01]  /*5f40*/  LDC R29, c[0x0][0x384] ;  /* 0x0000e100ff1d7b82 */ /* 0x000e620000000800 */
[----:B--2---:R-:W-:-:S05]  /*5f50*/  IMAD.WIDE R2, R31, 0x2, R6 ;  /* 0x000000021f027825 */ /* 0x004fca00078e0206 */
[----:B------:R-:W-:Y:S01]  /*5f60*/  STG.E.U16 desc[UR12][R2.64], R26 ;  /* 0x0000001a02007986 */ /* 0x000fe2000c10150c */
[----:B----4-:R-:W-:Y:S01]  /*5f70*/  F2FP.F16.F32.PACK_AB R7, RZ, R14 ;  /* 0x0000000eff07723e */ /* 0x010fe200000000ff */
[----:B------:R-:W2:Y:S01]  /*5f80*/  LDC R35, c[0x0][0x384] ;  /* 0x0000e100ff237b82 */ /* 0x000ea20000000800 */
[----:B---3--:R-:W-:Y:S01]  /*5f90*/  IMAD.WIDE R8, R19, 0x2, R4 ;  /* 0x0000000213087825 */ /* 0x008fe200078e0204 */
[----:B------:R5:W-:Y:S01]  /*5fa0*/  STG.E.U16 desc[UR12][R12.64], R11 ;  /* 0x0000000b0c007986 */ /* 0x000be2000c10150c */
[----:B------:R-:W-:Y:S02]  /*5fb0*/  F2FP.F16.F32.PACK_AB R18, RZ, R18 ;  /* 0x00000012ff12723e */ /* 0x000fe400000000ff */
[----:B------:R-:W-:Y:S01]  /*5fc0*/  F2FP.F16.F32.PACK_AB R30, RZ, R30 ;  /* 0x0000001eff1e723e */ /* 0x000fe200000000ff */
[----:B------:R-:W3:Y:S02]  /*5fd0*/  LDS R19, [R0+0xe040] ;  /* 0x00e0400000137984 */ /* 0x000ee40000000800 */
[----:B------:R-:W4:Y:S02]  /*5fe0*/  LDC R25, c[0x0][0x384] ;  /* 0x0000e100ff197b82 */ /* 0x000f240000000800 */
[----:B------:R2:W-:Y:S01]  /*5ff0*/  STG.E.U16 desc[UR12][R4.64], R28 ;  /* 0x0000001c04007986 */ /* 0x0005e2000c10150c */
[----:B-----5:R-:W-:Y:S01]  /*6000*/  IMAD.WIDE R10, R33, 0x2, R8 ;  /* 0x00000002210a7825 */ /* 0x020fe200078e0208 */
[----:B------:R-:W-:-:S04]  /*6010*/  PRMT R13, R20, 0x7610, R13 ;  /* 0x00007610140d7816 */ /* 0x000fc8000000000d */
[----:B------:R-:W5:Y:S01]  /*6020*/  LDC R22, c[0x0][0x384] ;  /* 0x0000e100ff167b82 */ /* 0x000f620000000800 */
[----:B------:R4:W-:Y:S01]  /*6030*/  STG.E.U16 desc[UR12][R8.64], R7 ;  /* 0x0000000708007986 */ /* 0x0009e2000c10150c */
[----:B-1----:R-:W-:-:S03]  /*6040*/  IMAD.WIDE R2, R29, 0x2, R10 ;  /* 0x000000021d027825 */ /* 0x002fc600078e020a */
[----:B------:R-:W1:Y:S03]  /*6050*/  LDS R20, [R0+0xe080] ;  /* 0x00e0800000147984 */ /* 0x000e660000000800 */
[----:B------:R-:W3:Y:S01]  /*6060*/  LDC R27, c[0x0][0x384] ;  /* 0x0000e100ff1b7b82 */ /* 0x000ee20000000800 */
[----:B------:R-:W-:Y:S01]  /*6070*/  STG.E.U16 desc[UR12][R10.64], R13 ;  /* 0x0000000d0a007986 */ /* 0x000fe2000c10150c */
[----:B--2---:R-:W-:-:S03]  /*6080*/  IMAD.WIDE R4, R35, 0x2, R2 ;  /* 0x0000000223047825 */ /* 0x004fc600078e0202 */
[----:B------:R2:W-:Y:S03]  /*6090*/  STG.E.U16 desc[UR12][R2.64], R21 ;  /* 0x0000001502007986 */ /* 0x0005e6000c10150c */
[----:B------:R-:W1:Y:S01]  /*60a0*/  LDC.64 R14, c[0x0][0x3a0] ;  /* 0x0000e800ff0e7b82 */ /* 0x000e620000000a00 */
[----:B------:R2:W-:Y:S01]  /*60b0*/  STG.E.U16 desc[UR12][R4.64], R23 ;  /* 0x0000001704007986 */ /* 0x0005e2000c10150c */
[----:B----4-:R-:W-:-:S03]  /*60c0*/  IMAD.WIDE R6, R25, 0x2, R4 ;  /* 0x0000000219067825 */ /* 0x010fc600078e0204 */
[----:B------:R-:W4:Y:S03]  /*60d0*/  LDS R21, [R0+0xe0c0] ;  /* 0x00e0c00000157984 */ /* 0x000f260000000800 */
[----:B------:R-:W4:Y:S01]  /*60e0*/  LDC R29, c[0x0][0x384] ;  /* 0x0000e100ff1d7b82 */ /* 0x000f220000000800 */
[----:B-----5:R-:W-:Y:S01]  /*60f0*/  IMAD R181, R22, 0x8, R181 ;  /* 0x0000000816b57824 */ /* 0x020fe200078e02b5 */
[----:B--2---:R-:W-:Y:S01]  /*6100*/  F2FP.F16.F32.PACK_AB R3, RZ, R16 ;  /* 0x00000010ff03723e */ /* 0x004fe200000000ff */
[----:B------:R-:W2:Y:S01]  /*6110*/  LDS R22, [R0+0xe100] ;  /* 0x00e1000000167984 */ /* 0x000ea20000000800 */
[----:B------:R-:W-:-:S03]  /*6120*/  F2FP.F16.F32.PACK_AB R5, RZ, R17 ;  /* 0x00000011ff05723e */ /* 0x000fc600000000ff */
[----:B------:R-:W5:Y:S01]  /*6130*/  LDS R23, [R0+0xe140] ;  /* 0x00e1400000177984 */ /* 0x000f620000000800 */
[----:B------:R-:W2:Y:S01]  /*6140*/  LDC R31, c[0x0][0x384] ;  /* 0x0000e100ff1f7b82 */ /* 0x000ea20000000800 */
[----:B---3--:R-:W-:Y:S01]  /*6150*/  IMAD.WIDE R8, R27, 0x2, R6 ;  /* 0x000000021b087825 */ /* 0x008fe200078e0206 */
[----:B------:R-:W-:Y:S01]  /*6160*/  PRMT R4, R5, 0x7610, R4 ;  /* 0x0000761005047816 */ /* 0x000fe20000000004 */
[----:B------:R3:W-:Y:S01]  /*6170*/  STG.E.U16 desc[UR12][R6.64], R3 ;  /* 0x0000000306007986 */ /* 0x0007e2000c10150c */
[----:B------:R-:W-:-:S03]  /*6180*/  F2FP.F16.F32.PACK_AB R19, RZ, R19 ;  /* 0x00000013ff13723e */ /* 0x000fc600000000ff */
[----:B------:R2:W-:Y:S01]  /*6190*/  STG.E.U16 desc[UR12][R8.64], R4 ;  /* 0x0000000408007986 */ /* 0x0005e2000c10150c */
[----:B------:R-:W5:Y:S01]  /*61a0*/  LDC R24, c[0x0][0x384] ;  /* 0x0000e100ff187b82 */ /* 0x000f620000000800 */
[----:B-1----:R-:W-:Y:S02]  /*61b0*/  IMAD.WIDE R12, R181, 0x2, R14 ;  /* 0x00000002b50c7825 */ /* 0x002fe400078e020e */
[----:B------:R-:W1:Y:S01]  /*61c0*/  LDS R33, [R0+0xe1c0] ;  /* 0x00e1c00000217984 */ /* 0x000e620000000800 */
[----:B------:R-:W-:-:S03]  /*61d0*/  F2FP.F16.F32.PACK_AB R20, RZ, R20 ;  /* 0x00000014ff14723e */ /* 0x000fc600000000ff */
[----:B------:R-:W-:Y:S01]  /*61e0*/  STG.E.U16 desc[UR12][R12.64], R18 ;  /* 0x000000120c007986 */ /* 0x000fe2000c10150c */
[----:B------:R-:W1:Y:S01]  /*61f0*/  LDC.64 R16, c[0x0][0x3a0] ;  /* 0x0000e800ff107b82 */ /* 0x000e620000000a00 */
[----:B----4-:R-:W-:Y:S01]  /*6200*/  IMAD.WIDE R10, R29, 0x2, R12 ;  /* 0x000000021d0a7825 */ /* 0x010fe200078e020c */
[----:B---3--:R-:W-:Y:S01]  /*6210*/  PRMT R7, R20, 0x7610, R7 ;  /* 0x0000761014077816 */ /* 0x008fe20000000007 */
[----:B------:R-:W3:Y:S04]  /*6220*/  LDS R25, [R0+0xe240] ;  /* 0x00e2400000197984 */ /* 0x000ee80000000800 */
[----:B------:R4:W-:Y:S01]  /*6230*/  STG.E.U16 desc[UR12][R10.64], R19 ;  /* 0x000000130a007986 */ /* 0x0009e2000c10150c */
[----:B------:R-:W3:Y:S01]  /*6240*/  LDC R35, c[0x0][0x384] ;  /* 0x0000e100ff237b82 */ /* 0x000ee20000000800 */
[----:B--2---:R-:W-:-:S02]  /*6250*/  IMAD.WIDE R14, R31, 0x2, R10 ;  /* 0x000000021f0e7825 */ /* 0x004fc400078e020a */
[----:B------:R-:W2:Y:S01]  /*6260*/  LDS R26, [R0+0xe280] ;  /* 0x00e28000001a7984 */ /* 0x000ea20000000800 */
[----:B------:R-:W-:-:S03]  /*6270*/  F2FP.F16.F32.PACK_AB R8, RZ, R21 ;  /* 0x00000015ff08723e */ /* 0x000fc600000000ff */
[----:B------:R-:W2:Y:S01]  /*6280*/  LDS R28, [R0+0xe300] ;  /* 0x00e30000001c7984 */ /* 0x000ea20000000800 */
[----:B------:R-:W2:Y:S01]  /*6290*/  LDC R27, c[0x0][0x384] ;  /* 0x0000e100ff1b7b82 */ /* 0x000ea20000000800 */
[----:B-----5:R-:W-:Y:S02]  /*62a0*/  IMAD R3, R24, 0x8, R181 ;  /* 0x0000000818037824 */ /* 0x020fe400078e02b5 */
[----:B------:R-:W5:Y:S01]  /*62b0*/  LDS R24, [R0+0xe200] ;  /* 0x00e2000000187984 */ /* 0x000f620000000800 */
[----:B------:R-:W-:Y:S02]  /*62c0*/  F2FP.F16.F32.PACK_AB R22, RZ, R22 ;  /* 0x00000016ff16723e */ /* 0x000fe400000000ff */
[----:B----4-:R-:W-:Y:S01]  /*62d0*/  PRMT R11, R8, 0x7610, R11 ;  /* 0x00007610080b7816 */ /* 0x010fe2000000000b */
[----:B------:R-:W4:Y:S01]  /*62e0*/  LDS R29, [R0+0xe340] ;  /* 0x00e34000001d7984 */ /* 0x000f220000000800 */
[----:B------:R-:W5:Y:S01]  /*62f0*/  LDC R5, c[0x0][0x384] ;  /* 0x0000e100ff057b82 */ /* 0x000f620000000800 */
[----:B-1----:R-:W-:Y:S01]  /*6300*/  IMAD.WIDE R2, R3, 0x2, R16 ;  /* 0x0000000203027825 */ /* 0x002fe200078e0210 */
[----:B------:R-:W-:Y:S01]  /*6310*/  PRMT R13, R22, 0x7610, R13 ;  /* 0x00007610160d7816 */ /* 0x000fe2000000000d */
[----:B------:R-:W1:Y:S01]  /*6320*/  LDS R31, [R0+0xe3c0] ;  /* 0x00e3c000001f7984 */ /* 0x000e620000000800 */
[----:B------:R-:W-:-:S03]  /*6330*/  F2FP.F16.F32.PACK_AB R23, RZ, R23 ;  /* 0x00000017ff17723e */ /* 0x000fc600000000ff */
[----:B------:R5:W-:Y:S01]  /*6340*/  STG.E.U16 desc[UR12][R14.64], R7 ;  /* 0x000000070e007986 */ /* 0x000be2000c10150c */
[----:B------:R-:W4:Y:S01]  /*6350*/  LDC R37, c[0x0][0x384] ;  /* 0x0000e100ff257b82 */ /* 0x000f220000000800 */
[----:B---3--:R-:W-:Y:S01]  /*6360*/  IMAD.WIDE R16, R35, 0x2, R14 ;  /* 0x0000000223107825 */ /* 0x008fe200078e020e */
[----:B------:R-:W-:-:S04]  /*6370*/  F2FP.F16.F32.PACK_AB R33, RZ, R33 ;  /* 0x00000021ff21723e */ /* 0x000fc800000000ff */
[----:B------:R-:W-:Y:S02]  /*6380*/  STG.E.U16 desc[UR12][R16.64], R11 ;  /* 0x0000000b10007986 */ /* 0x000fe4000c10150c */
[----:B------:R-:W3:Y:S01]  /*6390*/  LDC R35, c[0x0][0x384] ;  /* 0x0000e100ff237b82 */ /* 0x000ee20000000800 */
[----:B--2---:R-:W-:Y:S02]  /*63a0*/  IMAD.WIDE R18, R27, 0x2, R16 ;  /* 0x000000021b127825 */ /* 0x004fe400078e0210 */
[----:B------:R-:W2:Y:S01]  /*63b0*/  LDS R27, [R0+0xe2c0] ;  /* 0x00e2c000001b7984 */ /* 0x000ea20000000800 */
[----:B------:R-:W-:-:S03]  /*63c0*/  F2FP.F16.F32.PACK_AB R25, RZ, R25 ;  /* 0x00000019ff19723e */ /* 0x000fc600000000ff */
[----:B------:R-:W-:Y:S01]  /*63d0*/  STG.E.U16 desc[UR12][R18.64], R13 ;  /* 0x0000000d12007986 */ /* 0x000fe2000c10150c */
[----:B------:R-:W2:Y:S01]  /*63e0*/  LDC R9, c[0x0][0x384] ;  /* 0x0000e100ff097b82 */ /* 0x000ea20000000800 */
[----:B-----5:R-:W-:Y:S01]  /*63f0*/  IMAD.WIDE R4, R5, 0x2, R2 ;  /* 0x0000000205047825 */ /* 0x020fe200078e0202 */
[----:B------:R-:W-:-:S03]  /*6400*/  F2FP.F16.F32.PACK_AB R26, RZ, R26 ;  /* 0x0000001aff1a723e */ /* 0x000fc600000000ff */
[----:B------:R-:W-:Y:S01]  /*6410*/  IMAD.WIDE R6, R41, 0x2, R4 ;  /* 0x0000000229067825 */ /* 0x000fe200078e0204 */
[----:B------:R-:W-:-:S03]  /*6420*/  F2FP.F16.F32.PACK_AB R28, RZ, R28 ;  /* 0x0000001cff1c723e */ /* 0x000fc600000000ff */
[----:B----4-:R-:W-:Y:S01]  /*6430*/  IMAD.WIDE R20, R37, 0x2, R18 ;  /* 0x0000000225147825 */ /* 0x010fe200078e0212 */
[----:B------:R-:W-:Y:S01]  /*6440*/  F2FP.F16.F32.PACK_AB R24, RZ, R24 ;  /* 0x00000018ff18723e */ /* 0x000fe200000000ff */
[----:B------:R-:W4:Y:S01]  /*6450*/  LDC R37, c[0x0][0x384] ;  /* 0x0000e100ff257b82 */ /* 0x000f220000000800 */
[----:B------:R-:W-:Y:S02]  /*6460*/  F2FP.F16.F32.PACK_AB R29, RZ, R29 ;  /* 0x0000001dff1d723e */ /* 0x000fe400000000ff */
[----:B------:R3:W-:Y:S01]  /*6470*/  STG.E.U16 desc[UR12][R20.64], R23 ;  /* 0x0000001714007986 */ /* 0x0007e2000c10150c */
[----:B-1----:R-:W-:Y:S01]  /*6480*/  F2FP.F16.F32.PACK_AB R31, RZ, R31 ;  /* 0x0000001fff1f723e */ /* 0x002fe200000000ff */
[----:B--2---:R-:W-:-:S04]  /*6490*/  IMAD.WIDE R8, R9, 0x2, R6 ;  /* 0x0000000209087825 */ /* 0x004fc800078e0206 */
[----:B---3--:R-:W-:Y:S02]  /*64a0*/  IMAD.WIDE R22, R35, 0x2, R20 ;  /* 0x0000000223167825 */ /* 0x008fe400078e0214 */
[----:B------:R-:W1:Y:S02]  /*64b0*/  LDC R35, c[0x0][0x384] ;  /* 0x0000e100ff237b82 */ /* 0x000e640000000800 */
[----:B------:R-:W-:Y:S01]  /*64c0*/  IMAD.WIDE R10, R43, 0x2, R8 ;  /* 0x000000022b0a7825 */ /* 0x000fe200078e0208 */
[----:B------:R-:W-:Y:S01]  /*64d0*/  STG.E.U16 desc[UR12][R22.64], R32 ;  /* 0x0000002016007986 */ /* 0x000fe2000c10150c */
[----:B------:R-:W-:Y:S02]  /*64e0*/  F2FP.F16.F32.PACK_AB R27, RZ, R27 ;  /* 0x0000001bff1b723e */ /* 0x000fe400000000ff */
[----:B------:R-:W-:-:S04]  /*64f0*/  IMAD.WIDE R18, R39, 0x2, R22 ;  /* 0x0000000227127825 */ /* 0x000fc800078e0216 */
[----:B------:R-:W-:Y:S01]  /*6500*/  IMAD.WIDE R12, R45, 0x2, R10 ;  /* 0x000000022d0c7825 */ /* 0x000fe200078e020a */
[----:B------:R-:W-:Y:S04]  /*6510*/  STG.E.U16 desc[UR12][R18.64], R33 ;  /* 0x0000002112007986 */ /* 0x000fe8000c10150c */
[----:B------:R-:W-:Y:S01]  /*6520*/  STG.E.U16 desc[UR12][R2.64], R24 ;  /* 0x0000001802007986 */ /* 0x000fe2000c10150c */
[----:B----4-:R-:W-:-:S03]  /*6530*/  IMAD.WIDE R14, R37, 0x2, R12 ;  /* 0x00000002250e7825 */ /* 0x010fc600078e020c */
[----:B------:R-:W-:Y:S04]  /*6540*/  STG.E.U16 desc[UR12][R4.64], R25 ;  /* 0x0000001904007986 */ /* 0x000fe8000c10150c */
[----:B------:R-:W-:Y:S01]  /*6550*/  STG.E.U16 desc[UR12][R6.64], R26 ;  /* 0x0000001a06007986 */ /* 0x000fe2000c10150c */
[----:B-1----:R-:W-:-:S03]  /*6560*/  IMAD.WIDE R16, R35, 0x2, R14 ;  /* 0x0000000223107825 */ /* 0x002fc600078e020e */
[----:B------:R-:W-:Y:S04]  /*6570*/  STG.E.U16 desc[UR12][R8.64], R27 ;  /* 0x0000001b08007986 */ /* 0x000fe8000c10150c */
[----:B------:R-:W-:Y:S04]  /*6580*/  STG.E.U16 desc[UR12][R10.64], R28 ;  /* 0x0000001c0a007986 */ /* 0x000fe8000c10150c */
[----:B------:R-:W-:Y:S04]  /*6590*/  STG.E.U16 desc[UR12][R12.64], R29 ;  /* 0x0000001d0c007986 */ /* 0x000fe8000c10150c */
[----:B------:R-:W-:Y:S04]  /*65a0*/  STG.E.U16 desc[UR12][R14.64], R30 ;  /* 0x0000001e0e007986 */ /* 0x000fe8000c10150c */
[----:B------:R-:W-:Y:S01]  /*65b0*/  STG.E.U16 desc[UR12][R16.64], R31 ;  /* 0x0000001f10007986 */ /* 0x000fe2000c10150c */
[----:B------:R-:W-:Y:S05]  /*65c0*/  EXIT ;  /* 0x000000000000794d */ /* 0x000fea0003800000 */
.L_x_2:
[----:B------:R-:W-:-:S00]  /*65d0*/  BRA `(.L_x_2) ;  /* 0xfffffffc00fc7947 */ /* 0x000fc0000383ffff */
[----:B------:R-:W-:-:S00]  /*65e0*/  NOP ;  /* 0x0000000000007918 */ /* 0x000fc00000000000 */
        /* <DEDUP_REMOVED lines=9> */
.L_x_3:


//--------------------- .nv.shared._Z13matmul_kerneliiiP6__halfS0_S0_ --------------------------
	.section	.nv.shared._Z13matmul_kerneliiiP6__halfS0_S0_,"aw",@nobits
	.sectionflags	@""
	.align	16
	.zero		1024


//--------------------- .nv.shared.reserved.0     --------------------------
	.section	.nv.shared.reserved.0,"aw",@nobits
	.weak		__nv_reservedSMEM_offset_0_alias
	.size		__nv_reservedSMEM_offset_0_alias, 0, 64
	.other		__nv_reservedSMEM_offset_0_alias,@"STO_CUDA_RESERVED_SHARED STV_DEFAULT"
__nv_reservedSMEM_offset_0_alias:
	.zero		0
	.zero		64


//--------------------- .nv.constant0._Z13matmul_kerneliiiP6__halfS0_S0_ --------------------------
	.section	.nv.constant0._Z13matmul_kerneliiiP6__halfS0_S0_,"a",@progbits
	.sectionflags	@""
	.align	4
.nv.constant0._Z13matmul_kerneliiiP6__halfS0_S0_:
	.zero		936


//--------------------- SYMBOLS --------------------------

	.type		.nv.reservedSmem.offset0,@object
	.size		.nv.reservedSmem.offset0,0x4
	.type		.nv.reservedSmem.cap,@object
	.size		.nv.reservedSmem.cap,0x4
